	.headerflags	@"EF_CUDA_TEXMODE_UNIFIED EF_CUDA_64BIT_ADDRESS EF_CUDA_ACCELERATORS EF_CUDA_SM90 EF_CUDA_VIRTUAL_SM(EF_CUDA_SM90)"
	.elftype	@"ET_EXEC"


//--------------------- .nv.info                  --------------------------
	.section	.nv.info,"",@"SHT_CUDA_INFO"
	.align	4


	//----- nvinfo : EIATTR_REGCOUNT
	.align		4
        /*0000*/ 	.byte	0x04, 0x2f
        /*0002*/ 	.short	(.L_3 - .L_2)
	.align		4
.L_2:
        /*0004*/ 	.word	index@(triton_poi_fused__native_batch_norm_legit_no_training_relu_threshold_backward_26)
        /*0008*/ 	.word	0x00000036


	//----- nvinfo : EIATTR_MIN_STACK_SIZE
	.align		4
.L_3:
        /*000c*/ 	.byte	0x04, 0x12
        /*000e*/ 	.short	(.L_5 - .L_4)
	.align		4
.L_4:
        /*0010*/ 	.word	index@(triton_poi_fused__native_batch_norm_legit_no_training_relu_threshold_backward_26)
        /*0014*/ 	.word	0x00000000


	//----- nvinfo : EIATTR_FRAME_SIZE
	.align		4
.L_5:
        /*0018*/ 	.byte	0x04, 0x11
        /*001a*/ 	.short	(.L_7 - .L_6)
	.align		4
.L_6:
        /*001c*/ 	.word	index@(triton_poi_fused__native_batch_norm_legit_no_training_relu_threshold_backward_26)
        /*0020*/ 	.word	0x00000000


	//----- nvinfo : EIATTR_MIN_STACK_SIZE
	.align		4
.L_7:
        /*0024*/ 	.byte	0x04, 0x12
        /*0026*/ 	.short	(.L_9 - .L_8)
	.align		4
.L_8:
        /*0028*/ 	.word	index@(triton_poi_fused__native_batch_norm_legit_no_training_relu_threshold_backward_26)
        /*002c*/ 	.word	0x00000000
.L_9:


//--------------------- .nv.info.triton_poi_fused__native_batch_norm_legit_no_training_relu_threshold_backward_26 --------------------------
	.section	.nv.info.triton_poi_fused__native_batch_norm_legit_no_training_relu_threshold_backward_26,"",@"SHT_CUDA_INFO"
	.sectionflags	@""
	.align	4


	//----- nvinfo : EIATTR_CUDA_API_VERSION
	.align		4
        /*0000*/ 	.byte	0x04, 0x37
        /*0002*/ 	.short	(.L_11 - .L_10)
.L_10:
        /*0004*/ 	.word	0x0000007c


	//----- nvinfo : EIATTR_KPARAM_INFO
	.align		4
.L_11:
        /*0008*/ 	.byte	0x04, 0x17
        /*000a*/ 	.short	(.L_13 - .L_12)
.L_12:
        /*000c*/ 	.word	0x00000000
        /*0010*/ 	.short	0x0008
        /*0012*/ 	.short	0x003c
        /*0014*/ 	.byte	0x00, 0xf0, 0x11, 0x00


	//----- nvinfo : EIATTR_KPARAM_INFO
	.align		4
.L_13:
        /*0018*/ 	.byte	0x04, 0x17
        /*001a*/ 	.short	(.L_15 - .L_14)
.L_14:
        /*001c*/ 	.word	0x00000000
        /*0020*/ 	.short	0x0007
        /*0022*/ 	.short	0x0038
        /*0024*/ 	.byte	0x00, 0xf0, 0x11, 0x00


	//----- nvinfo : EIATTR_KPARAM_INFO
	.align		4
.L_15:
        /*0028*/ 	.byte	0x04, 0x17
        /*002a*/ 	.short	(.L_17 - .L_16)
.L_16:
        /*002c*/ 	.word	0x00000000
        /*0030*/ 	.short	0x0006
        /*0032*/ 	.short	0x0030
        /*0034*/ 	.byte	0x00, 0xf4, 0x21, 0x00


	//----- nvinfo : EIATTR_KPARAM_INFO
	.align		4
.L_17:
        /*0038*/ 	.byte	0x04, 0x17
        /*003a*/ 	.short	(.L_19 - .L_18)
.L_18:
        /*003c*/ 	.word	0x00000000
        /*0040*/ 	.short	0x0005
        /*0042*/ 	.short	0x0028
        /*0044*/ 	.byte	0x00, 0xf4, 0x21, 0x00


	//----- nvinfo : EIATTR_KPARAM_INFO
	.align		4
.L_19:
        /*0048*/ 	.byte	0x04, 0x17
        /*004a*/ 	.short	(.L_21 - .L_20)
.L_20:
        /*004c*/ 	.word	0x00000000
        /*0050*/ 	.short	0x0004
        /*0052*/ 	.short	0x0020
        /*0054*/ 	.byte	0x00, 0xf4, 0x21, 0x00


	//----- nvinfo : EIATTR_KPARAM_INFO
	.align		4
.L_21:
        /*0058*/ 	.byte	0x04, 0x17
        /*005a*/ 	.short	(.L_23 - .L_22)
.L_22:
        /*005c*/ 	.word	0x00000000
        /*0060*/ 	.short	0x0003
        /*0062*/ 	.short	0x0018
        /*0064*/ 	.byte	0x00, 0xf4, 0x21, 0x00


	//----- nvinfo : EIATTR_KPARAM_INFO
	.align		4
.L_23:
        /*0068*/ 	.byte	0x04, 0x17
        /*006a*/ 	.short	(.L_25 - .L_24)
.L_24:
        /*006c*/ 	.word	0x00000000
        /*0070*/ 	.short	0x0002
        /*0072*/ 	.short	0x0010
        /*0074*/ 	.byte	0x00, 0xf4, 0x21, 0x00


	//----- nvinfo : EIATTR_KPARAM_INFO
	.align		4
.L_25:
        /*0078*/ 	.byte	0x04, 0x17
        /*007a*/ 	.short	(.L_27 - .L_26)
.L_26:
        /*007c*/ 	.word	0x00000000
        /*0080*/ 	.short	0x0001
        /*0082*/ 	.short	0x0008
        /*0084*/ 	.byte	0x00, 0xf4, 0x21, 0x00


	//----- nvinfo : EIATTR_KPARAM_INFO
	.align		4
.L_27:
        /*0088*/ 	.byte	0x04, 0x17
        /*008a*/ 	.short	(.L_29 - .L_28)
.L_28:
        /*008c*/ 	.word	0x00000000
        /*0090*/ 	.short	0x0000
        /*0092*/ 	.short	0x0000
        /*0094*/ 	.byte	0x00, 0xf4, 0x21, 0x00


	//----- nvinfo : EIATTR_SPARSE_MMA_MASK
	.align		4
.L_29:
        /*0098*/ 	.byte	0x03, 0x50
        /*009a*/ 	.short	0x0000


	//----- nvinfo : EIATTR_MAXREG_COUNT
	.align		4
        /*009c*/ 	.byte	0x03, 0x1b
        /*009e*/ 	.short	0x00ff


	//----- nvinfo : EIATTR_EXIT_INSTR_OFFSETS
	.align		4
        /*00a0*/ 	.byte	0x04, 0x1c
        /*00a2*/ 	.short	(.L_31 - .L_30)


	//   ....[0]....
.L_30:
        /*00a4*/ 	.word	0x00001f60


	//   ....[1]....
        /*00a8*/ 	.word	0x00001f80


	//----- nvinfo : EIATTR_REQNTID
	.align		4
.L_31:
        /*00ac*/ 	.byte	0x04, 0x10
        /*00ae*/ 	.short	(.L_33 - .L_32)
.L_32:
        /*00b0*/ 	.word	0x00000100
        /*00b4*/ 	.word	0x00000001
        /*00b8*/ 	.word	0x00000001


	//----- nvinfo : EIATTR_CBANK_PARAM_SIZE
	.align		4
.L_33:
        /*00bc*/ 	.byte	0x03, 0x19
        /*00be*/ 	.short	0x0040


	//----- nvinfo : EIATTR_PARAM_CBANK
	.align		4
        /*00c0*/ 	.byte	0x04, 0x0a
        /*00c2*/ 	.short	(.L_35 - .L_34)
	.align		4
.L_34:
        /*00c4*/ 	.word	index@(.nv.constant0.triton_poi_fused__native_batch_norm_legit_no_training_relu_threshold_backward_26)
        /*00c8*/ 	.short	0x0210
        /*00ca*/ 	.short	0x0040


	//----- nvinfo : EIATTR_SW_WAR
	.align		4
.L_35:
        /*00cc*/ 	.byte	0x04, 0x36
        /*00ce*/ 	.short	(.L_37 - .L_36)
.L_36:
        /*00d0*/ 	.word	0x00000008
.L_37:


//--------------------- .nv.callgraph             --------------------------
	.section	.nv.callgraph,"",@"SHT_CUDA_CALLGRAPH"
	.align	4
	.sectionentsize	8
	.align		4
        /*0000*/ 	.word	0x00000000
	.align		4
        /*0004*/ 	.word	0xffffffff
	.align		4
        /*0008*/ 	.word	0x00000000
	.align		4
        /*000c*/ 	.word	0xfffffffe
	.align		4
        /*0010*/ 	.word	0x00000000
	.align		4
        /*0014*/ 	.word	0xfffffffd
	.align		4
        /*0018*/ 	.word	0x00000000
	.align		4
        /*001c*/ 	.word	0xfffffffc


//--------------------- .nv.constant4             --------------------------
	.section	.nv.constant4,"a",@progbits
	.align	8
	.align		8
.nv.constant4:
        /*0000*/ 	.dword	_$_str
	.align		8
        /*0008*/ 	.dword	_$_str_$_2


//--------------------- .text.triton_poi_fused__native_batch_norm_legit_no_training_relu_threshold_backward_26 --------------------------
	.section	.text.triton_poi_fused__native_batch_norm_legit_no_training_relu_threshold_backward_26,"ax",@progbits
	.sectionflags	@"SHF_BARRIERS=1"
	.align	128
        .global         triton_poi_fused__native_batch_norm_legit_no_training_relu_threshold_backward_26
        .type           triton_poi_fused__native_batch_norm_legit_no_training_relu_threshold_backward_26,@function
        .size           triton_poi_fused__native_batch_norm_legit_no_training_relu_threshold_backward_26,(.L_x_1 - triton_poi_fused__native_batch_norm_legit_no_training_relu_threshold_backward_26)
        .other          triton_poi_fused__native_batch_norm_legit_no_training_relu_threshold_backward_26,@"STO_CUDA_ENTRY STV_DEFAULT"
triton_poi_fused__native_batch_norm_legit_no_training_relu_threshold_backward_26:
.text.triton_poi_fused__native_batch_norm_legit_no_training_relu_threshold_backward_26:
[----:B------:R-:W0:Y:S01]  /*0000*/  LDC R1, c[0x0][0x28] ;  /* 0x00000a00ff017b82 */ /* 0x000e220000000800 */
[----:B------:R-:W1:Y:S07]  /*0010*/  S2R R0, SR_CTAID.Y ;  /* 0x0000000000007919 */ /* 0x000e6e0000002600 */
[----:B------:R-:W2:Y:S01]  /*0020*/  LDC.64 R38, c[0x0][0x220] ;  /* 0x00008800ff267b82 */ /* 0x000ea20000000a00 */
[----:B------:R-:W-:Y:S01]  /*0030*/  ULDC.64 UR6, c[0x0][0x208] ;  /* 0x0000820000067ab9 */ /* 0x000fe20000000a00 */
[----:B------:R-:W3:Y:S01]  /*0040*/  S2R R32, SR_TID.X ;  /* 0x0000000000207919 */ /* 0x000ee20000002100 */
[----:B------:R-:W4:Y:S05]  /*0050*/  S2R R4, SR_CTAID.X ;  /* 0x0000000000047919 */ /* 0x000f2a0000002500 */
[----:B------:R-:W5:Y:S08]  /*0060*/  LDC.64 R40, c[0x0][0x218] ;  /* 0x00008600ff287b82 */ /* 0x000f700000000a00 */
[----:B------:R-:W4:Y:S01]  /*0070*/  LDC.64 R42, c[0x0][0x210] ;  /* 0x00008400ff2a7b82 */ /* 0x000f220000000a00 */
[----:B------:R-:W-:-:S02]  /*0080*/  CS2R R20, SRZ ;  /* 0x0000000000147805 */ /* 0x000fc4000001ff00 */
[----:B------:R-:W-:Y:S01]  /*0090*/  CS2R R22, SRZ ;  /* 0x0000000000167805 */ /* 0x000fe2000001ff00 */
[----:B------:R-:W-:Y:S01]  /*00a0*/  IMAD.MOV.U32 R37, RZ, RZ, 0x3e800000 ;  /* 0x3e800000ff257424 */ /* 0x000fe200078e00ff */
[----:B------:R-:W-:Y:S02]  /*00b0*/  CS2R R8, SRZ ;  /* 0x0000000000087805 */ /* 0x000fe4000001ff00 */
[----:B------:R-:W-:Y:S01]  /*00c0*/  CS2R R10, SRZ ;  /* 0x00000000000a7805 */ /* 0x000fe2000001ff00 */
[----:B------:R-:W5:Y:S01]  /*00d0*/  LDC.64 R48, c[0x0][0x228] ;  /* 0x00008a00ff307b82 */ /* 0x000f620000000a00 */
[----:B-1----:R-:W-:Y:S01]  /*00e0*/  IMAD.SHL.U32 R34, R0, 0x80, RZ ;  /* 0x0000008000227824 */ /* 0x002fe200078e00ff */
[----:B------:R-:W-:Y:S01]  /*00f0*/  SHF.R.S32.HI R35, RZ, 0x18, R0 ;  /* 0x00000018ff237819 */ /* 0x000fe20000011400 */
[----:B---3--:R-:W-:-:S03]  /*0100*/  IMAD.SHL.U32 R3, R32, 0x10, RZ ;  /* 0x0000001020037824 */ /* 0x008fc600078e00ff */
[----:B------:R-:W-:Y:S02]  /*0110*/  SGXT R35, R35, 0x1 ;  /* 0x000000012323781a */ /* 0x000fe40000000200 */
[----:B------:R-:W-:-:S04]  /*0120*/  LOP3.LUT R36, R34, 0x70, R3, 0xf8, !PT ;  /* 0x0000007022247812 */ /* 0x000fc800078ef803 */
[----:B------:R-:W-:Y:S02]  /*0130*/  SHF.R.S32.HI R3, RZ, 0x1f, R36 ;  /* 0x0000001fff037819 */ /* 0x000fe40000011424 */
[----:B------:R-:W-:Y:S02]  /*0140*/  LOP3.LUT R0, R36, 0x4, RZ, 0xfc, !PT ;  /* 0x0000000424007812 */ /* 0x000fe400078efcff */
[----:B------:R-:W-:Y:S02]  /*0150*/  LEA.HI R3, R3, R36, RZ, 0x9 ;  /* 0x0000002403037211 */ /* 0x000fe400078f48ff */
[----:B------:R-:W-:Y:S02]  /*0160*/  LEA.HI R2, R35, R0, RZ, 0x9 ;  /* 0x0000000023027211 */ /* 0x000fe400078f48ff */
[----:B------:R-:W-:-:S05]  /*0170*/  LOP3.LUT R31, R3, 0xfffffe00, RZ, 0xc0, !PT ;  /* 0xfffffe00031f7812 */ /* 0x000fca00078ec0ff */
[----:B------:R-:W-:-:S04]  /*0180*/  IMAD.IADD R31, R36, 0x1, -R31 ;  /* 0x00000001241f7824 */ /* 0x000fc800078e0a1f */
[----:B--2---:R-:W-:Y:S01]  /*0190*/  IMAD.WIDE R16, R31, 0x4, R38 ;  /* 0x000000041f107825 */ /* 0x004fe200078e0226 */
[----:B------:R-:W-:-:S05]  /*01a0*/  LOP3.LUT R29, R2, 0xfffffe00, RZ, 0xc0, !PT ;  /* 0xfffffe00021d7812 */ /* 0x000fca00078ec0ff */
[----:B------:R-:W2:Y:S01]  /*01b0*/  LDG.E.EL.128 R16, desc[UR6][R16.64] ;  /* 0x0000000610107981 */ /* 0x000ea2000c2e1d00 */
[----:B------:R-:W-:Y:S01]  /*01c0*/  SHF.R.U32.HI R33, RZ, 0x3, R32 ;  /* 0x00000003ff217819 */ /* 0x000fe20000011620 */
[----:B------:R-:W-:Y:S02]  /*01d0*/  IMAD.IADD R29, R0, 0x1, -R29 ;  /* 0x00000001001d7824 */ /* 0x000fe400078e0a1d */
[----:B----4-:R-:W-:Y:S01]  /*01e0*/  IMAD.SHL.U32 R0, R4, 0x20, RZ ;  /* 0x0000002004007824 */ /* 0x010fe200078e00ff */
[----:B------:R-:W-:Y:S01]  /*01f0*/  SGXT.U32 R33, R33, 0x5 ;  /* 0x000000052121781a */ /* 0x000fe20000000000 */
[----:B------:R-:W-:Y:S02]  /*0200*/  IMAD.SHL.U32 R2, R3, 0x20, RZ ;  /* 0x0000002003027824 */ /* 0x000fe400078e00ff */
[----:B------:R-:W-:Y:S01]  /*0210*/  IMAD.WIDE R4, R29, 0x4, R38 ;  /* 0x000000041d047825 */ /* 0x000fe200078e0226 */
[----:B------:R-:W-:Y:S02]  /*0220*/  LOP3.LUT R3, R0, R33, RZ, 0xfc, !PT ;  /* 0x0000002100037212 */ /* 0x000fe400078efcff */
[----:B------:R-:W-:-:S02]  /*0230*/  LOP3.LUT R2, R2, 0xffffc000, RZ, 0xc0, !PT ;  /* 0xffffc00002027812 */ /* 0x000fc400078ec0ff */
[----:B------:R-:W-:Y:S01]  /*0240*/  ISETP.GE.AND P0, PT, R3, 0x20, PT ;  /* 0x000000200300780c */ /* 0x000fe20003f06270 */
[----:B-----5:R-:W-:Y:S01]  /*0250*/  IMAD.WIDE R24, R31, 0x4, R40 ;  /* 0x000000041f187825 */ /* 0x020fe200078e0228 */
[----:B------:R-:W3:Y:S03]  /*0260*/  LDG.E.EL.128 R4, desc[UR6][R4.64] ;  /* 0x0000000604047981 */ /* 0x000ee6000c2e1d00 */
[----:B------:R-:W-:Y:S02]  /*0270*/  IMAD R2, R3, 0x200, R2 ;  /* 0x0000020003027824 */ /* 0x000fe400078e0202 */
[----:B------:R-:W4:Y:S02]  /*0280*/  LDG.E.EL.128 R24, desc[UR6][R24.64] ;  /* 0x0000000618187981 */ /* 0x000f24000c2e1d00 */
[----:B------:R-:W-:-:S04]  /*0290*/  IMAD.IADD R3, R31, 0x1, R2 ;  /* 0x000000011f037824 */ /* 0x000fc800078e0202 */
[----:B0-----:R-:W-:-:S05]  /*02a0*/  IMAD.WIDE R46, R3, 0x4, R42 ;  /* 0x00000004032e7825 */ /* 0x001fca00078e022a */
[----:B------:R-:W4:Y:S01]  /*02b0*/  @!P0 LDG.E.EL.128 R20, desc[UR6][R46.64] ;  /* 0x000000062e148981 */ /* 0x000f22000c2e1d00 */
[----:B------:R-:W-:-:S04]  /*02c0*/  IMAD.IADD R45, R29, 0x1, R2 ;  /* 0x000000011d2d7824 */ /* 0x000fc800078e0202 */
[----:B------:R-:W-:-:S05]  /*02d0*/  IMAD.WIDE R44, R45, 0x4, R42 ;  /* 0x000000042d2c7825 */ /* 0x000fca00078e022a */
[----:B------:R0:W5:Y:S02]  /*02e0*/  @!P0 LDG.E.EL.128 R8, desc[UR6][R44.64] ;  /* 0x000000062c088981 */ /* 0x000164000c2e1d00 */
[----:B0-----:R-:W0:Y:S01]  /*02f0*/  LDC.64 R44, c[0x0][0x230] ;  /* 0x00008c00ff2c7b82 */ /* 0x001e220000000a00 */
[----:B------:R-:W-:-:S06]  /*0300*/  IMAD.WIDE R12, R29, 0x4, R40 ;  /* 0x000000041d0c7825 */ /* 0x000fcc00078e0228 */
[----:B------:R-:W5:Y:S01]  /*0310*/  LDG.E.EL.128 R12, desc[UR6][R12.64] ;  /* 0x000000060c0c7981 */ /* 0x000f62000c2e1d00 */
[----:B--2---:R-:W-:Y:S01]  /*0320*/  FADD R28, R16, 9.9999997473787516356e-06 ;  /* 0x3727c5ac101c7421 */ /* 0x004fe20000000000 */
[----:B------:R-:W-:-:S05]  /*0330*/  FADD R17, R17, 9.9999997473787516356e-06 ;  /* 0x3727c5ac11117421 */ /* 0x000fca0000000000 */
[----:B------:R-:W1:Y:S01]  /*0340*/  MUFU.SQRT R28, R28 ;  /* 0x0000001c001c7308 */ /* 0x000e620000002000 */
[----:B------:R-:W-:Y:S01]  /*0350*/  FADD R30, R18, 9.9999997473787516356e-06 ;  /* 0x3727c5ac121e7421 */ /* 0x000fe20000000000 */
[----:B------:R-:W-:-:S06]  /*0360*/  FADD R19, R19, 9.9999997473787516356e-06 ;  /* 0x3727c5ac13137421 */ /* 0x000fcc0000000000 */
[----:B------:R-:W2:Y:S08]  /*0370*/  MUFU.SQRT R17, R17 ;  /* 0x0000001100117308 */ /* 0x000eb00000002000 */
[----:B------:R-:W0:Y:S01]  /*0380*/  MUFU.SQRT R30, R30 ;  /* 0x0000001e001e7308 */ /* 0x000e220000002000 */
[C---:B-1----:R-:W-:Y:S02]  /*0390*/  FSETP.GT.AND P4, PT, R28.reuse, 8.50705917302346158658e+37, PT ;  /* 0x7e8000001c00780b */ /* 0x042fe40003f84000 */
[----:B------:R-:W-:-:S05]  /*03a0*/  FSETP.GEU.AND P5, PT, R28, 1.175494350822287508e-38, PT ;  /* 0x008000001c00780b */ /* 0x000fca0003fae000 */
[----:B------:R-:W1:Y:S01]  /*03b0*/  MUFU.SQRT R19, R19 ;  /* 0x0000001300137308 */ /* 0x000e620000002000 */
[----:B--2---:R-:W-:Y:S01]  /*03c0*/  FSETP.GT.AND P6, PT, R17, 8.50705917302346158658e+37, PT ;  /* 0x7e8000001100780b */ /* 0x004fe20003fc4000 */
[----:B---3--:R-:W-:Y:S01]  /*03d0*/  FADD R6, R6, 9.9999997473787516356e-06 ;  /* 0x3727c5ac06067421 */ /* 0x008fe20000000000 */
[----:B------:R-:W-:Y:S01]  /*03e0*/  FADD R7, R7, 9.9999997473787516356e-06 ;  /* 0x3727c5ac07077421 */ /* 0x000fe20000000000 */
[----:B------:R-:W-:-:S04]  /*03f0*/  FSETP.GEU.AND P1, PT, R17, 1.175494350822287508e-38, PT ;  /* 0x008000001100780b */ /* 0x000fc80003f2e000 */
[----:B------:R4:W2:Y:S01]  /*0400*/  MUFU.SQRT R16, R6 ;  /* 0x0000000600107308 */ /* 0x0008a20000002000 */
[----:B0-----:R-:W-:Y:S01]  /*0410*/  FSETP.GT.AND P2, PT, R30, 8.50705917302346158658e+37, PT ;  /* 0x7e8000001e00780b */ /* 0x001fe20003f44000 */
[----:B------:R-:W-:Y:S01]  /*0420*/  @P4 FMUL R28, R28, 0.25 ;  /* 0x3e8000001c1c4820 */ /* 0x000fe20000400000 */
[----:B------:R-:W-:-:S05]  /*0430*/  FSETP.GEU.AND P3, PT, R30, 1.175494350822287508e-38, PT ;  /* 0x008000001e00780b */ /* 0x000fca0003f6e000 */
[----:B------:R0:W3:Y:S01]  /*0440*/  MUFU.SQRT R18, R7 ;  /* 0x0000000700127308 */ /* 0x0000e20000002000 */
[----:B----4-:R-:W-:Y:S01]  /*0450*/  FADD R6, -R25, R21 ;  /* 0x0000001519067221 */ /* 0x010fe20000000100 */
[----:B------:R-:W-:Y:S02]  /*0460*/  FSEL R21, R37, 1, P4 ;  /* 0x3f80000025157808 */ /* 0x000fe40002000000 */
[----:B-1----:R-:W-:Y:S01]  /*0470*/  FSETP.GT.AND P4, PT, R19, 8.50705917302346158658e+37, PT ;  /* 0x7e8000001300780b */ /* 0x002fe20003f84000 */
[----:B------:R-:W-:Y:S01]  /*0480*/  @!P5 FMUL R28, R28, 16777216 ;  /* 0x4b8000001c1cd820 */ /* 0x000fe20000400000 */
[----:B------:R-:W-:Y:S01]  /*0490*/  @P6 FMUL R17, R17, 0.25 ;  /* 0x3e80000011116820 */ /* 0x000fe20000400000 */
[----:B------:R-:W-:Y:S01]  /*04a0*/  @!P5 FMUL R21, R21, 16777216 ;  /* 0x4b8000001515d820 */ /* 0x000fe20000400000 */
[----:B------:R-:W-:Y:S02]  /*04b0*/  FSETP.GEU.AND P5, PT, R19, 1.175494350822287508e-38, PT ;  /* 0x008000001300780b */ /* 0x000fe40003fae000 */
[----:B------:R-:W-:Y:S01]  /*04c0*/  @!P1 FMUL R17, R17, 16777216 ;  /* 0x4b80000011119820 */ /* 0x000fe20000400000 */
[----:B------:R-:W-:Y:S01]  /*04d0*/  FADD R22, -R26, R22 ;  /* 0x000000161a167221 */ /* 0x000fe20000000100 */
[----:B0-----:R-:W-:Y:S01]  /*04e0*/  FADD R7, -R24, R20 ;  /* 0x0000001418077221 */ /* 0x001fe20000000100 */
[----:B------:R-:W-:Y:S01]  /*04f0*/  @P2 FMUL R30, R30, 0.25 ;  /* 0x3e8000001e1e2820 */ /* 0x000fe20000400000 */
[----:B------:R-:W-:-:S02]  /*0500*/  FSEL R24, R37, 1, P6 ;  /* 0x3f80000025187808 */ /* 0x000fc40003000000 */
[----:B------:R-:W-:Y:S01]  /*0510*/  FSEL R26, R37, 1, P2 ;  /* 0x3f800000251a7808 */ /* 0x000fe20001000000 */
[----:B------:R-:W0:Y:S01]  /*0520*/  MUFU.RCP R17, R17 ;  /* 0x0000001100117308 */ /* 0x000e220000001000 */
[----:B--2---:R-:W-:Y:S01]  /*0530*/  FSETP.GT.AND P6, PT, R16, 8.50705917302346158658e+37, PT ;  /* 0x7e8000001000780b */ /* 0x004fe20003fc4000 */
[----:B------:R-:W-:Y:S01]  /*0540*/  @P4 FMUL R19, R19, 0.25 ;  /* 0x3e80000013134820 */ /* 0x000fe20000400000 */
[----:B---3--:R-:W-:Y:S01]  /*0550*/  FSETP.GT.AND P2, PT, R18, 8.50705917302346158658e+37, PT ;  /* 0x7e8000001200780b */ /* 0x008fe20003f44000 */
[----:B------:R-:W-:Y:S01]  /*0560*/  @!P3 FMUL R30, R30, 16777216 ;  /* 0x4b8000001e1eb820 */ /* 0x000fe20000400000 */
[----:B------:R-:W-:Y:S01]  /*0570*/  @!P1 FMUL R24, R24, 16777216 ;  /* 0x4b80000018189820 */ /* 0x000fe20000400000 */
[----:B------:R-:W-:Y:S01]  /*0580*/  @!P3 FMUL R26, R26, 16777216 ;  /* 0x4b8000001a1ab820 */ /* 0x000fe20000400000 */
[----:B------:R-:W-:Y:S01]  /*0590*/  FSETP.GEU.AND P1, PT, R16, 1.175494350822287508e-38, PT ;  /* 0x008000001000780b */ /* 0x000fe20003f2e000 */
[----:B------:R-:W-:Y:S01]  /*05a0*/  @!P5 FMUL R19, R19, 16777216 ;  /* 0x4b8000001313d820 */ /* 0x000fe20000400000 */
[----:B------:R-:W-:Y:S01]  /*05b0*/  FSETP.GEU.AND P3, PT, R18, 1.175494350822287508e-38, PT ;  /* 0x008000001200780b */ /* 0x000fe20003f6e000 */
[----:B------:R-:W1:Y:S04]  /*05c0*/  MUFU.RCP R25, R30 ;  /* 0x0000001e00197308 */ /* 0x000e680000001000 */
[----:B------:R-:W-:-:S04]  /*05d0*/  @P6 FMUL R16, R16, 0.25 ;  /* 0x3e80000010106820 */ /* 0x000fc80000400000 */
[----:B------:R-:W2:Y:S01]  /*05e0*/  MUFU.RCP R19, R19 ;  /* 0x0000001300137308 */ /* 0x000ea20000001000 */
[----:B------:R-:W-:Y:S01]  /*05f0*/  @P2 FMUL R18, R18, 0.25 ;  /* 0x3e80000012122820 */ /* 0x000fe20000400000 */
[----:B0-----:R-:W-:Y:S01]  /*0600*/  FMUL R17, R17, R24 ;  /* 0x0000001811117220 */ /* 0x001fe20000400000 */
[----:B------:R-:W-:-:S05]  /*0610*/  FSEL R24, R37, 1, P4 ;  /* 0x3f80000025187808 */ /* 0x000fca0002000000 */
[----:B------:R-:W0:Y:S01]  /*0620*/  MUFU.RCP R28, R28 ;  /* 0x0000001c001c7308 */ /* 0x000e220000001000 */
[----:B------:R-:W-:Y:S01]  /*0630*/  @!P1 FMUL R16, R16, 16777216 ;  /* 0x4b80000010109820 */ /* 0x000fe20000400000 */
[----:B------:R-:W-:Y:S01]  /*0640*/  @!P3 FMUL R18, R18, 16777216 ;  /* 0x4b8000001212b820 */ /* 0x000fe20000400000 */
[----:B-1----:R-:W-:Y:S01]  /*0650*/  FMUL R25, R25, R26 ;  /* 0x0000001a19197220 */ /* 0x002fe20000400000 */
[----:B------:R-:W-:-:S04]  /*0660*/  @!P5 FMUL R24, R24, 16777216 ;  /* 0x4b8000001818d820 */ /* 0x000fc80000400000 */
[----:B------:R1:W3:Y:S01]  /*0670*/  MUFU.RCP R47, R16 ;  /* 0x00000010002f7308 */ /* 0x0002e20000001000 */
[----:B--2---:R-:W-:Y:S01]  /*0680*/  FMUL R24, R19, R24 ;  /* 0x0000001813187220 */ /* 0x004fe20000400000 */
[----:B------:R-:W-:Y:S01]  /*0690*/  FMUL R25, R25, R22 ;  /* 0x0000001619197220 */ /* 0x000fe20000400000 */
[----:B------:R-:W-:-:S05]  /*06a0*/  FSEL R22, R37, 1, P6 ;  /* 0x3f80000025167808 */ /* 0x000fca0003000000 */
[----:B------:R-:W2:Y:S01]  /*06b0*/  MUFU.RCP R46, R18 ;  /* 0x00000012002e7308 */ /* 0x000ea20000001000 */
[----:B0-----:R-:W-:Y:S01]  /*06c0*/  FMUL R20, R28, R21 ;  /* 0x000000151c147220 */ /* 0x001fe20000400000 */
[----:B------:R-:W-:Y:S01]  /*06d0*/  FSEL R19, R37, 1, P2 ;  /* 0x3f80000025137808 */ /* 0x000fe20001000000 */
[----:B------:R-:W-:Y:S01]  /*06e0*/  FMUL R6, R17, R6 ;  /* 0x0000000611067220 */ /* 0x000fe20000400000 */
[----:B------:R-:W-:Y:S01]  /*06f0*/  FADD R23, -R27, R23 ;  /* 0x000000171b177221 */ /* 0x000fe20000000100 */
[----:B------:R-:W-:Y:S01]  /*0700*/  FMUL R7, R20, R7 ;  /* 0x0000000714077220 */ /* 0x000fe20000400000 */
[----:B-1----:R-:W-:-:S04]  /*0710*/  IMAD.WIDE R16, R31, 0x4, R48 ;  /* 0x000000041f107825 */ /* 0x002fc800078e0230 */
[----:B------:R-:W-:Y:S01]  /*0720*/  @!P1 FMUL R22, R22, 16777216 ;  /* 0x4b80000016169820 */ /* 0x000fe20000400000 */
[----:B------:R-:W-:Y:S01]  /*0730*/  @!P3 FMUL R19, R19, 16777216 ;  /* 0x4b8000001313b820 */ /* 0x000fe20000400000 */
[----:B------:R-:W-:-:S04]  /*0740*/  IMAD.WIDE R20, R31, 0x4, R44 ;  /* 0x000000041f147825 */ /* 0x000fc800078e022c */
[----:B------:R-:W-:Y:S01]  /*0750*/  FMUL R24, R24, R23 ;  /* 0x0000001718187220 */ /* 0x000fe20000400000 */
[----:B---3--:R-:W-:Y:S01]  /*0760*/  FMUL R47, R47, R22 ;  /* 0x000000162f2f7220 */ /* 0x008fe20000400000 */
[----:B--2---:R-:W-:Y:S01]  /*0770*/  FMUL R46, R46, R19 ;  /* 0x000000132e2e7220 */ /* 0x004fe20000400000 */
[----:B------:R-:W2:Y:S04]  /*0780*/  LDG.E.EL.128 R20, desc[UR6][R20.64] ;  /* 0x0000000614147981 */ /* 0x000ea8000c2e1d00 */
[----:B------:R-:W2:Y:S01]  /*0790*/  LDG.E.EL.128 R16, desc[UR6][R16.64] ;  /* 0x0000000610107981 */ /* 0x000ea2000c2e1d00 */
[----:B-----5:R-:W-:Y:S01]  /*07a0*/  FADD R10, -R14, R10 ;  /* 0x0000000a0e0a7221 */ /* 0x020fe20000000100 */
[----:B------:R-:W-:-:S03]  /*07b0*/  FADD R11, -R15, R11 ;  /* 0x0000000b0f0b7221 */ /* 0x000fc60000000100 */
[----:B------:R-:W-:Y:S01]  /*07c0*/  FMUL R47, R47, R10 ;  /* 0x0000000a2f2f7220 */ /* 0x000fe20000400000 */
[----:B------:R-:W-:Y:S01]  /*07d0*/  FMUL R46, R46, R11 ;  /* 0x0000000b2e2e7220 */ /* 0x000fe20000400000 */
[----:B------:R-:W-:Y:S01]  /*07e0*/  FADD R10, R5, 9.9999997473787516356e-06 ;  /* 0x3727c5ac050a7421 */ /* 0x000fe20000000000 */
[----:B------:R-:W-:Y:S01]  /*07f0*/  FADD R11, R4, 9.9999997473787516356e-06 ;  /* 0x3727c5ac040b7421 */ /* 0x000fe20000000000 */
[----:B--2---:R-:W-:Y:S01]  /*0800*/  FFMA R23, R19, R24, R23 ;  /* 0x0000001813177223 */ /* 0x004fe20000000017 */
[----:B------:R-:W-:Y:S01]  /*0810*/  FFMA R22, R18, R25, R22 ;  /* 0x0000001912167223 */ /* 0x000fe20000000016 */
[----:B------:R-:W-:-:S04]  /*0820*/  IMAD.WIDE R24, R29, 0x4, R48 ;  /* 0x000000041d187825 */ /* 0x000fc800078e0230 */
[----:B------:R-:W-:Y:S02]  /*0830*/  IMAD.WIDE R28, R29, 0x4, R44 ;  /* 0x000000041d1c7825 */ /* 0x000fe400078e022c */
[----:B------:R-:W2:Y:S04]  /*0840*/  LDG.E.EL.128 R24, desc[UR6][R24.64] ;  /* 0x0000000618187981 */ /* 0x000ea8000c2e1d00 */
[----:B------:R-:W2:Y:S01]  /*0850*/  LDG.E.EL.128 R28, desc[UR6][R28.64] ;  /* 0x000000061c1c7981 */ /* 0x000ea2000c2e1d00 */
[----:B------:R-:W-:Y:S01]  /*0860*/  FFMA R14, R17, R6, R21 ;  /* 0x00000006110e7223 */ /* 0x000fe20000000015 */
[----:B------:R-:W-:Y:S01]  /*0870*/  LOP3.LUT R6, R36, 0x8, RZ, 0xfc, !PT ;  /* 0x0000000824067812 */ /* 0x000fe200078efcff */
[----:B------:R-:W-:-:S03]  /*0880*/  FFMA R15, R16, R7, R20 ;  /* 0x00000007100f7223 */ /* 0x000fc60000000014 */
[----:B------:R-:W-:-:S04]  /*0890*/  LEA.HI R7, R35, R6, RZ, 0x9 ;  /* 0x0000000623077211 */ /* 0x000fc800078f48ff */
[----:B------:R-:W-:-:S05]  /*08a0*/  LOP3.LUT R7, R7, 0xfffffe00, RZ, 0xc0, !PT ;  /* 0xfffffe0007077812 */ /* 0x000fca00078ec0ff */
[----:B------:R-:W-:Y:S01]  /*08b0*/  IMAD.IADD R21, R6, 0x1, -R7 ;  /* 0x0000000106157824 */ /* 0x000fe200078e0a07 */
[----:B------:R-:W-:-:S03]  /*08c0*/  CS2R R16, SRZ ;  /* 0x0000000000107805 */ /* 0x000fc6000001ff00 */
[C---:B------:R-:W-:Y:S01]  /*08d0*/  IMAD.IADD R7, R21.reuse, 0x1, R2 ;  /* 0x0000000115077824 */ /* 0x040fe200078e0202 */
[----:B------:R-:W-:Y:S01]  /*08e0*/  CS2R R18, SRZ ;  /* 0x0000000000127805 */ /* 0x000fe2000001ff00 */
[----:B------:R-:W-:-:S04]  /*08f0*/  IMAD.WIDE R4, R21, 0x4, R40 ;  /* 0x0000000415047825 */ /* 0x000fc800078e0228 */
[----:B------:R-:W-:-:S05]  /*0900*/  IMAD.WIDE R6, R7, 0x4, R42 ;  /* 0x0000000407067825 */ /* 0x000fca00078e022a */
[----:B------:R-:W3:Y:S04]  /*0910*/  @!P0 LDG.E.EL.128 R16, desc[UR6][R6.64] ;  /* 0x0000000606108981 */ /* 0x000ee8000c2e1d00 */
[----:B------:R-:W3:Y:S01]  /*0920*/  LDG.E.EL.128 R4, desc[UR6][R4.64] ;  /* 0x0000000604047981 */ /* 0x000ee2000c2e1d00 */
[----:B------:R-:W0:Y:S02]  /*0930*/  MUFU.SQRT R10, R10 ;  /* 0x0000000a000a7308 */ /* 0x000e240000002000 */
[C---:B0-----:R-:W-:Y:S02]  /*0940*/  FSETP.GT.AND P2, PT, R10.reuse, 8.50705917302346158658e+37, PT ;  /* 0x7e8000000a00780b */ /* 0x041fe40003f44000 */
[----:B------:R-:W-:-:S11]  /*0950*/  FSETP.GEU.AND P4, PT, R10, 1.175494350822287508e-38, PT ;  /* 0x008000000a00780b */ /* 0x000fd60003f8e000 */
[----:B------:R-:W-:-:S04]  /*0960*/  @P2 FMUL R10, R10, 0.25 ;  /* 0x3e8000000a0a2820 */ /* 0x000fc80000400000 */
[----:B------:R-:W-:Y:S01]  /*0970*/  @!P4 FMUL R10, R10, 16777216 ;  /* 0x4b8000000a0ac820 */ /* 0x000fe20000400000 */
[----:B------:R-:W-:-:S05]  /*0980*/  FADD R9, -R13, R9 ;  /* 0x000000090d097221 */ /* 0x000fca0000000100 */
[----:B------:R-:W-:Y:S01]  /*0990*/  MUFU.RCP R10, R10 ;  /* 0x0000000a000a7308 */ /* 0x000fe20000001000 */
[----:B------:R-:W-:Y:S01]  /*09a0*/  FADD R12, -R12, R8 ;  /* 0x000000080c0c7221 */ /* 0x000fe20000000100 */
[----:B------:R-:W-:Y:S01]  /*09b0*/  LOP3.LUT R36, R36, 0xc, RZ, 0xfc, !PT ;  /* 0x0000000c24247812 */ /* 0x000fe200078efcff */
[----:B------:R-:W0:Y:S03]  /*09c0*/  S2UR UR5, SR_CgaCtaId ;  /* 0x00000000000579c3 */ /* 0x000e260000008800 */
[----:B------:R-:W-:-:S04]  /*09d0*/  LEA.HI R35, R35, R36, RZ, 0x9 ;  /* 0x0000002423237211 */ /* 0x000fc800078f48ff */
[----:B------:R-:W-:-:S05]  /*09e0*/  LOP3.LUT R35, R35, 0xfffffe00, RZ, 0xc0, !PT ;  /* 0xfffffe0023237812 */ /* 0x000fca00078ec0ff */
[----:B------:R-:W-:Y:S01]  /*09f0*/  IMAD.IADD R35, R36, 0x1, -R35 ;  /* 0x0000000124237824 */ /* 0x000fe200078e0a23 */
[----:B------:R-:W-:Y:S01]  /*0a00*/  UMOV UR4, 0x400 ;  /* 0x0000040000047882 */ /* 0x000fe20000000000 */
[----:B------:R-:W-:Y:S01]  /*0a10*/  IMAD.WIDE R50, R21, 0x4, R48 ;  /* 0x0000000415327825 */ /* 0x000fe200078e0230 */
[----:B------:R-:W-:Y:S01]  /*0a20*/  LOP3.LUT R34, R34, R33, RZ, 0xfc, !PT ;  /* 0x0000002122227212 */ /* 0x000fe200078efcff */
[----:B0-----:R-:W-:Y:S02]  /*0a30*/  UPRMT UR4, UR5, 0x654, UR4 ;  /* 0x0000065405047896 */ /* 0x001fe40008000004 */
[----:B--2---:R-:W-:Y:S02]  /*0a40*/  FFMA R26, R26, R47, R30 ;  /* 0x0000002f1a1a7223 */ /* 0x004fe4000000001e */
[----:B------:R-:W0:Y:S02]  /*0a50*/  MUFU.SQRT R30, R11 ;  /* 0x0000000b001e7308 */ /* 0x000e240000002000 */
[----:B0-----:R-:W-:-:S02]  /*0a60*/  FSETP.GT.AND P1, PT, R30, 8.50705917302346158658e+37, PT ;  /* 0x7e8000001e00780b */ /* 0x001fc40003f24000 */
[----:B------:R-:W-:-:S11]  /*0a70*/  FSETP.GEU.AND P3, PT, R30, 1.175494350822287508e-38, PT ;  /* 0x008000001e00780b */ /* 0x000fd60003f6e000 */
[----:B------:R-:W-:-:S04]  /*0a80*/  @P1 FMUL R30, R30, 0.25 ;  /* 0x3e8000001e1e1820 */ /* 0x000fc80000400000 */
[----:B------:R-:W-:Y:S01]  /*0a90*/  @!P3 FMUL R30, R30, 16777216 ;  /* 0x4b8000001e1eb820 */ /* 0x000fe20000400000 */
[----:B------:R-:W-:-:S03]  /*0aa0*/  FSEL R11, R37, 1, P2 ;  /* 0x3f800000250b7808 */ /* 0x000fc60001000000 */
[----:B------:R-:W0:Y:S01]  /*0ab0*/  MUFU.RCP R13, R30 ;  /* 0x0000001e000d7308 */ /* 0x000e220000001000 */
[----:B------:R-:W-:Y:S01]  /*0ac0*/  FSEL R8, R37, 1, P1 ;  /* 0x3f80000025087808 */ /* 0x000fe20000800000 */
[----:B------:R-:W-:-:S04]  /*0ad0*/  @!P4 FMUL R11, R11, 16777216 ;  /* 0x4b8000000b0bc820 */ /* 0x000fc80000400000 */
[----:B------:R-:W-:Y:S01]  /*0ae0*/  FMUL R20, R10, R11 ;  /* 0x0000000b0a147220 */ /* 0x000fe20000400000 */
[----:B------:R-:W-:-:S03]  /*0af0*/  @!P3 FMUL R8, R8, 16777216 ;  /* 0x4b8000000808b820 */ /* 0x000fc60000400000 */
[----:B------:R-:W-:Y:S01]  /*0b00*/  FMUL R20, R20, R9 ;  /* 0x0000000914147220 */ /* 0x000fe20000400000 */
[----:B0-----:R-:W-:Y:S01]  /*0b10*/  FMUL R13, R13, R8 ;  /* 0x000000080d0d7220 */ /* 0x001fe20000400000 */
[----:B------:R-:W-:-:S06]  /*0b20*/  IMAD.WIDE R8, R21, 0x4, R38 ;  /* 0x0000000415087825 */ /* 0x000fcc00078e0226 */
[----:B------:R-:W2:Y:S01]  /*0b30*/  LDG.E.EL.128 R8, desc[UR6][R8.64] ;  /* 0x0000000608087981 */ /* 0x000ea2000c2e1d00 */
[----:B------:R-:W-:Y:S01]  /*0b40*/  FFMA R25, R25, R20, R29 ;  /* 0x0000001419197223 */ /* 0x000fe2000000001d */
[----:B------:R-:W-:Y:S01]  /*0b50*/  FMUL R29, R13, R12 ;  /* 0x0000000c0d1d7220 */ /* 0x000fe20000400000 */
[----:B------:R-:W-:Y:S02]  /*0b60*/  IMAD.IADD R13, R35, 0x1, R2 ;  /* 0x00000001230d7824 */ /* 0x000fe400078e0202 */
[----:B------:R-:W-:Y:S01]  /*0b70*/  FFMA R27, R27, R46, R31 ;  /* 0x0000002e1b1b7223 */ /* 0x000fe2000000001f */
[----:B------:R-:W-:-:S04]  /*0b80*/  IMAD.WIDE R30, R35, 0x4, R40 ;  /* 0x00000004231e7825 */ /* 0x000fc800078e0228 */
[----:B------:R-:W-:Y:S01]  /*0b90*/  FFMA R24, R24, R29, R28 ;  /* 0x0000001d18187223 */ /* 0x000fe2000000001c */
[----:B------:R-:W-:-:S04]  /*0ba0*/  IMAD.WIDE R40, R35, 0x4, R38 ;  /* 0x0000000423287825 */ /* 0x000fc800078e0226 */
[----:B---3--:R-:W-:Y:S01]  /*0bb0*/  FADD R38, -R6, R18 ;  /* 0x0000001206267221 */ /* 0x008fe20000000100 */
[----:B------:R-:W-:-:S04]  /*0bc0*/  IMAD.WIDE R42, R13, 0x4, R42 ;  /* 0x000000040d2a7825 */ /* 0x000fc800078e022a */
[----:B------:R-:W-:Y:S01]  /*0bd0*/  FADD R39, -R5, R17 ;  /* 0x0000001105277221 */ /* 0x000fe20000000100 */
[----:B------:R-:W-:-:S04]  /*0be0*/  IMAD.WIDE R12, R21, 0x4, R44 ;  /* 0x00000004150c7825 */ /* 0x000fc800078e022c */
[----:B------:R-:W-:Y:S02]  /*0bf0*/  IMAD.SHL.U32 R2, R32, 0x200, RZ ;  /* 0x0000020020027824 */ /* 0x000fe400078e00ff */
[----:B------:R-:W-:-:S04]  /*0c00*/  IMAD.WIDE R28, R35, 0x4, R48 ;  /* 0x00000004231c7825 */ /* 0x000fc800078e0230 */
[----:B------:R-:W-:-:S04]  /*0c10*/  IMAD.WIDE R20, R35, 0x4, R44 ;  /* 0x0000000423147825 */ /* 0x000fc800078e022c */
[----:B------:R-:W-:Y:S01]  /*0c20*/  FADD R35, -R7, R19 ;  /* 0x0000001307237221 */ /* 0x000fe20000000100 */
[----:B------:R-:W-:Y:S02]  /*0c30*/  FADD R44, -R4, R16 ;  /* 0x00000010042c7221 */ /* 0x000fe40000000100 */
[----:B------:R-:W3:Y:S01]  /*0c40*/  LDG.E.EL.128 R16, desc[UR6][R40.64] ;  /* 0x0000000628107981 */ /* 0x000ee2000c2e1d00 */
[----:B------:R-:W-:Y:S02]  /*0c50*/  LOP3.LUT R2, R2, 0xe00, RZ, 0xc0, !PT ;  /* 0x00000e0002027812 */ /* 0x000fe400078ec0ff */
[----:B------:R-:W-:Y:S02]  /*0c60*/  FSETP.GEU.AND P1, PT, R15, RZ, PT ;  /* 0x000000ff0f00720b */ /* 0x000fe40003f2e000 */
[C---:B------:R-:W-:Y:S02]  /*0c70*/  LOP3.LUT R33, R2.reuse, R33, RZ, 0xfc, !PT ;  /* 0x0000002102217212 */ /* 0x040fe400078efcff */
[----:B------:R-:W-:-:S02]  /*0c80*/  LEA.HI R36, R2, UR4, RZ, 0x1d ;  /* 0x0000000402247c11 */ /* 0x000fc4000f8fe8ff */
[----:B------:R-:W-:-:S03]  /*0c90*/  LOP3.LUT R6, R2, 0x20, RZ, 0xfc, !PT ;  /* 0x0000002002067812 */ /* 0x000fc600078efcff */
[----:B------:R-:W-:Y:S01]  /*0ca0*/  IMAD R47, R33, 0x4, R36 ;  /* 0x00000004212f7824 */ /* 0x000fe200078e0224 */
[----:B------:R-:W-:Y:S02]  /*0cb0*/  FSEL R36, R15, RZ, P1 ;  /* 0x000000ff0f247208 */ /* 0x000fe40000800000 */
[----:B------:R-:W-:Y:S02]  /*0cc0*/  LEA.HI R6, R6, UR4, RZ, 0x1d ;  /* 0x0000000406067c11 */ /* 0x000fe4000f8fe8ff */
[----:B------:R-:W-:-:S03]  /*0cd0*/  FSETP.GEU.AND P1, PT, R14, RZ, PT ;  /* 0x000000ff0e00720b */ /* 0x000fc60003f2e000 */
[----:B------:R-:W-:Y:S01]  /*0ce0*/  IMAD R46, R33, 0x4, R6 ;  /* 0x00000004212e7824 */ /* 0x000fe200078e0206 */
[----:B------:R-:W-:Y:S01]  /*0cf0*/  FSEL R45, R14, RZ, P1 ;  /* 0x000000ff0e2d7208 */ /* 0x000fe20000800000 */
[----:B------:R0:W4:Y:S04]  /*0d00*/  LDG.E.EL.128 R4, desc[UR6][R50.64] ;  /* 0x0000000632047981 */ /* 0x000128000c2e1d00 */
[----:B------:R-:W4:Y:S01]  /*0d10*/  LDG.E.EL.128 R12, desc[UR6][R12.64] ;  /* 0x000000060c0c7981 */ /* 0x000f22000c2e1d00 */
[----:B------:R-:W-:-:S03]  /*0d20*/  FSETP.GTU.AND P4, PT, R36, RZ, PT ;  /* 0x000000ff2400720b */ /* 0x000fc60003f8c000 */
[----:B------:R-:W-:Y:S01]  /*0d30*/  STS [R47], R36 ;  /* 0x000000242f007388 */ /* 0x000fe20000000800 */
[----:B------:R-:W-:Y:S02]  /*0d40*/  FSETP.GEU.AND P5, PT, R25, RZ, PT ;  /* 0x000000ff1900720b */ /* 0x000fe40003fae000 */
[----:B------:R-:W-:Y:S01]  /*0d50*/  FSETP.GEU.AND P6, PT, R24, RZ, PT ;  /* 0x000000ff1800720b */ /* 0x000fe20003fce000 */
[----:B------:R1:W-:Y:S01]  /*0d60*/  STS [R46+0x80], R45 ;  /* 0x0000802d2e007388 */ /* 0x0003e20000000800 */
[C---:B0-----:R-:W-:Y:S02]  /*0d70*/  LOP3.LUT R50, R2.reuse, 0xc0, RZ, 0xfc, !PT ;  /* 0x000000c002327812 */ /* 0x041fe400078efcff */
[----:B-1----:R-:W-:Y:S02]  /*0d80*/  LOP3.LUT R46, R2, 0x120, RZ, 0xfc, !PT ;  /* 0x00000120022e7812 */ /* 0x002fe400078efcff */
[----:B------:R-:W-:Y:S02]  /*0d90*/  LEA.HI R50, R50, UR4, RZ, 0x1d ;  /* 0x0000000432327c11 */ /* 0x000fe4000f8fe8ff */
[----:B------:R-:W-:Y:S01]  /*0da0*/  LEA.HI R46, R46, UR4, RZ, 0x1d ;  /* 0x000000042e2e7c11 */ /* 0x000fe2000f8fe8ff */
[----:B--2---:R-:W-:-:S04]  /*0db0*/  FADD R8, R8, 9.9999997473787516356e-06 ;  /* 0x3727c5ac08087421 */ /* 0x004fc80000000000 */
[----:B------:R-:W0:Y:S01]  /*0dc0*/  MUFU.SQRT R36, R8 ;  /* 0x0000000800247308 */ /* 0x000e220000002000 */
[----:B------:R-:W-:Y:S01]  /*0dd0*/  FADD R9, R9, 9.9999997473787516356e-06 ;  /* 0x3727c5ac09097421 */ /* 0x000fe20000000000 */
[C---:B0-----:R-:W-:Y:S02]  /*0de0*/  FSETP.GT.AND P1, PT, R36.reuse, 8.50705917302346158658e+37, PT ;  /* 0x7e8000002400780b */ /* 0x041fe40003f24000 */
[----:B------:R-:W-:-:S04]  /*0df0*/  FSETP.GEU.AND P2, PT, R36, 1.175494350822287508e-38, PT ;  /* 0x008000002400780b */ /* 0x000fc80003f4e000 */
[----:B------:R-:W0:Y:S01]  /*0e00*/  MUFU.SQRT R40, R9 ;  /* 0x0000000900287308 */ /* 0x000e220000002000 */
[----:B------:R-:W-:-:S06]  /*0e10*/  FADD R10, R10, 9.9999997473787516356e-06 ;  /* 0x3727c5ac0a0a7421 */ /* 0x000fcc0000000000 */
[----:B------:R-:W-:-:S04]  /*0e20*/  @P1 FMUL R36, R36, 0.25 ;  /* 0x3e80000024241820 */ /* 0x000fc80000400000 */
[----:B------:R-:W-:Y:S01]  /*0e30*/  @!P2 FMUL R36, R36, 16777216 ;  /* 0x4b8000002424a820 */ /* 0x000fe20000400000 */
[----:B------:R-:W-:-:S03]  /*0e40*/  FSEL R48, R37, 1, P1 ;  /* 0x3f80000025307808 */ /* 0x000fc60000800000 */
[----:B------:R-:W-:Y:S01]  /*0e50*/  MUFU.RCP R47, R36 ;  /* 0x00000024002f7308 */ /* 0x000fe20000001000 */
[----:B0-----:R-:W-:Y:S01]  /*0e60*/  FSETP.GT.AND P1, PT, R40, 8.50705917302346158658e+37, PT ;  /* 0x7e8000002800780b */ /* 0x001fe20003f24000 */
[----:B------:R-:W-:Y:S01]  /*0e70*/  @!P2 FMUL R48, R48, 16777216 ;  /* 0x4b8000003030a820 */ /* 0x000fe20000400000 */
[----:B------:R-:W-:-:S05]  /*0e80*/  FSETP.GEU.AND P2, PT, R40, 1.175494350822287508e-38, PT ;  /* 0x008000002800780b */ /* 0x000fca0003f4e000 */
[----:B------:R-:W0:Y:S01]  /*0e90*/  MUFU.SQRT R36, R10 ;  /* 0x0000000a00247308 */ /* 0x000e220000002000 */
[----:B------:R-:W-:-:S05]  /*0ea0*/  FSEL R41, R37, 1, P1 ;  /* 0x3f80000025297808 */ /* 0x000fca0000800000 */
[----:B------:R-:W-:Y:S02]  /*0eb0*/  @P1 FMUL R40, R40, 0.25 ;  /* 0x3e80000028281820 */ /* 0x000fe40000400000 */
[----:B------:R-:W-:Y:S02]  /*0ec0*/  @!P2 FMUL R41, R41, 16777216 ;  /* 0x4b8000002929a820 */ /* 0x000fe40000400000 */
[----:B------:R-:W-:Y:S01]  /*0ed0*/  @!P2 FMUL R40, R40, 16777216 ;  /* 0x4b8000002828a820 */ /* 0x000fe20000400000 */
[C---:B0-----:R-:W-:Y:S02]  /*0ee0*/  FSETP.GT.AND P1, PT, R36.reuse, 8.50705917302346158658e+37, PT ;  /* 0x7e8000002400780b */ /* 0x041fe40003f24000 */
[----:B------:R-:W-:-:S11]  /*0ef0*/  FSETP.GEU.AND P2, PT, R36, 1.175494350822287508e-38, PT ;  /* 0x008000002400780b */ /* 0x000fd60003f4e000 */
[----:B------:R-:W-:-:S04]  /*0f00*/  @P1 FMUL R36, R36, 0.25 ;  /* 0x3e80000024241820 */ /* 0x000fc80000400000 */
[----:B------:R-:W-:-:S04]  /*0f10*/  @!P2 FMUL R36, R36, 16777216 ;  /* 0x4b8000002424a820 */ /* 0x000fc80000400000 */
[----:B------:R-:W0:Y:S08]  /*0f20*/  MUFU.RCP R9, R36 ;  /* 0x0000002400097308 */ /* 0x000e300000001000 */
[----:B------:R1:W-:Y:S01]  /*0f30*/  MUFU.RCP R8, R40 ;  /* 0x0000002800087308 */ /* 0x0003e20000001000 */
[----:B------:R-:W-:Y:S01]  /*0f40*/  FADD R11, R11, 9.9999997473787516356e-06 ;  /* 0x3727c5ac0b0b7421 */ /* 0x000fe20000000000 */
[----:B-1----:R-:W-:-:S05]  /*0f50*/  FSEL R40, R37, 1, P1 ;  /* 0x3f80000025287808 */ /* 0x002fca0000800000 */
[----:B------:R-:W-:-:S04]  /*0f60*/  @!P2 FMUL R40, R40, 16777216 ;  /* 0x4b8000002828a820 */ /* 0x000fc80000400000 */
[----:B0-----:R-:W-:Y:S02]  /*0f70*/  FMUL R9, R9, R40 ;  /* 0x0000002809097220 */ /* 0x001fe40000400000 */
[----:B------:R-:W0:Y:S02]  /*0f80*/  MUFU.SQRT R40, R11 ;  /* 0x0000000b00287308 */ /* 0x000e240000002000 */
[C---:B0-----:R-:W-:Y:S02]  /*0f90*/  FSETP.GT.AND P1, PT, R40.reuse, 8.50705917302346158658e+37, PT ;  /* 0x7e8000002800780b */ /* 0x041fe40003f24000 */
[----:B------:R-:W-:Y:S01]  /*0fa0*/  FSETP.GEU.AND P2, PT, R40, 1.175494350822287508e-38, PT ;  /* 0x008000002800780b */ /* 0x000fe20003f4e000 */
[----:B---3--:R-:W-:-:S10]  /*0fb0*/  FADD R16, R16, 9.9999997473787516356e-06 ;  /* 0x3727c5ac10107421 */ /* 0x008fd40000000000 */
[----:B------:R-:W-:-:S04]  /*0fc0*/  @P1 FMUL R40, R40, 0.25 ;  /* 0x3e80000028281820 */ /* 0x000fc80000400000 */
[----:B------:R-:W-:-:S04]  /*0fd0*/  @!P2 FMUL R40, R40, 16777216 ;  /* 0x4b8000002828a820 */ /* 0x000fc80000400000 */
[----:B------:R-:W0:Y:S01]  /*0fe0*/  MUFU.RCP R10, R40 ;  /* 0x00000028000a7308 */ /* 0x000e220000001000 */
[----:B------:R-:W-:Y:S01]  /*0ff0*/  FMUL R8, R8, R41 ;  /* 0x0000002908087220 */ /* 0x000fe20000400000 */
[----:B------:R-:W-:Y:S02]  /*1000*/  FSEL R41, R37, 1, P1 ;  /* 0x3f80000025297808 */ /* 0x000fe40000800000 */
[----:B------:R-:W-:-:S04]  /*1010*/  LOP3.LUT R36, R2, 0x40, RZ, 0xfc, !PT ;  /* 0x0000004002247812 */ /* 0x000fc800078efcff */
[----:B------:R-:W1:Y:S01]  /*1020*/  MUFU.SQRT R16, R16 ;  /* 0x0000001000107308 */ /* 0x000e620000002000 */
[----:B------:R-:W-:Y:S01]  /*1030*/  LEA.HI R36, R36, UR4, RZ, 0x1d ;  /* 0x0000000424247c11 */ /* 0x000fe2000f8fe8ff */
[----:B------:R-:W-:Y:S01]  /*1040*/  @!P2 FMUL R41, R41, 16777216 ;  /* 0x4b8000002929a820 */ /* 0x000fe20000400000 */
[----:B------:R-:W-:Y:S01]  /*1050*/  FMUL R8, R8, R39 ;  /* 0x0000002708087220 */ /* 0x000fe20000400000 */
[----:B------:R-:W-:Y:S01]  /*1060*/  FADD R17, R17, 9.9999997473787516356e-06 ;  /* 0x3727c5ac11117421 */ /* 0x000fe20000000000 */
[----:B------:R-:W-:Y:S01]  /*1070*/  FMUL R47, R47, R48 ;  /* 0x000000302f2f7220 */ /* 0x000fe20000400000 */
[----:B------:R-:W-:Y:S01]  /*1080*/  FMUL R9, R9, R38 ;  /* 0x0000002609097220 */ /* 0x000fe20000400000 */
[----:B0-----:R-:W-:Y:S01]  /*1090*/  FMUL R10, R10, R41 ;  /* 0x000000290a0a7220 */ /* 0x001fe20000400000 */
[----:B------:R-:W-:Y:S01]  /*10a0*/  IMAD R11, R33, 0x4, R36 ;  /* 0x00000004210b7824 */ /* 0x000fe200078e0224 */
[----:B------:R-:W-:Y:S01]  /*10b0*/  FSETP.GEU.AND P1, PT, R22, RZ, PT ;  /* 0x000000ff1600720b */ /* 0x000fe20003f2e000 */
[----:B----4-:R-:W-:Y:S01]  /*10c0*/  FFMA R13, R5, R8, R13 ;  /* 0x00000008050d7223 */ /* 0x010fe2000000000d */
[----:B------:R-:W-:Y:S01]  /*10d0*/  LOP3.LUT R36, R2, 0x60, RZ, 0xfc, !PT ;  /* 0x0000006002247812 */ /* 0x000fe200078efcff */
[----:B------:R-:W-:Y:S01]  /*10e0*/  FMUL R47, R47, R44 ;  /* 0x0000002c2f2f7220 */ /* 0x000fe20000400000 */
[----:B------:R-:W-:Y:S01]  /*10f0*/  FFMA R14, R6, R9, R14 ;  /* 0x00000009060e7223 */ /* 0x000fe2000000000e */
[----:B------:R-:W-:Y:S01]  /*1100*/  FSEL R8, R25, RZ, P5 ;  /* 0x000000ff19087208 */ /* 0x000fe20002800000 */
[----:B------:R-:W-:Y:S01]  /*1110*/  FMUL R10, R10, R35 ;  /* 0x000000230a0a7220 */ /* 0x000fe20000400000 */
[----:B------:R-:W0:Y:S01]  /*1120*/  MUFU.SQRT R17, R17 ;  /* 0x0000001100117308 */ /* 0x000e220000002000 */
[----:B------:R-:W-:-:S02]  /*1130*/  FSEL R9, R24, RZ, P6 ;  /* 0x000000ff18097208 */ /* 0x000fc40003000000 */
[----:B------:R-:W-:Y:S02]  /*1140*/  FSETP.GEU.AND P5, PT, R26, RZ, PT ;  /* 0x000000ff1a00720b */ /* 0x000fe40003fae000 */
[----:B------:R-:W-:Y:S02]  /*1150*/  FSEL R22, R22, RZ, P1 ;  /* 0x000000ff16167208 */ /* 0x000fe40000800000 */
[----:B------:R-:W-:Y:S02]  /*1160*/  LEA.HI R36, R36, UR4, RZ, 0x1d ;  /* 0x0000000424247c11 */ /* 0x000fe4000f8fe8ff */
[----:B-1----:R-:W-:Y:S01]  /*1170*/  FSETP.GT.AND P6, PT, R16, 8.50705917302346158658e+37, PT ;  /* 0x7e8000001000780b */ /* 0x002fe20003fc4000 */
[----:B------:R-:W-:Y:S01]  /*1180*/  FFMA R12, R4, R47, R12 ;  /* 0x0000002f040c7223 */ /* 0x000fe2000000000c */
[----:B------:R-:W-:Y:S01]  /*1190*/  FSETP.GEU.AND P1, PT, R23, RZ, PT ;  /* 0x000000ff1700720b */ /* 0x000fe20003f2e000 */
[----:B------:R-:W-:Y:S01]  /*11a0*/  FFMA R15, R7, R10, R15 ;  /* 0x0000000a070f7223 */ /* 0x000fe2000000000f */
[----:B------:R-:W-:-:S02]  /*11b0*/  FSEL R47, R26, RZ, P5 ;  /* 0x000000ff1a2f7208 */ /* 0x000fc40002800000 */
[----:B------:R-:W-:Y:S02]  /*11c0*/  CS2R R4, SRZ ;  /* 0x0000000000047805 */ /* 0x000fe4000001ff00 */
[----:B------:R-:W-:Y:S02]  /*11d0*/  CS2R R6, SRZ ;  /* 0x0000000000067805 */ /* 0x000fe4000001ff00 */
[----:B------:R-:W-:Y:S01]  /*11e0*/  FSETP.GEU.AND P5, PT, R16, 1.175494350822287508e-38, PT ;  /* 0x008000001000780b */ /* 0x000fe20003fae000 */
[----:B------:R-:W-:Y:S01]  /*11f0*/  IMAD R36, R33, 0x4, R36 ;  /* 0x0000000421247824 */ /* 0x000fe200078e0224 */
[----:B------:R-:W-:Y:S01]  /*1200*/  FSEL R23, R23, RZ, P1 ;  /* 0x000000ff17177208 */ /* 0x000fe20000800000 */
[----:B------:R-:W-:Y:S01]  /*1210*/  FADD R41, R18, 9.9999997473787516356e-06 ;  /* 0x3727c5ac12297421 */ /* 0x000fe20000000000 */
[----:B------:R1:W-:Y:S01]  /*1220*/  STS [R11+0x100], R22 ;  /* 0x000100160b007388 */ /* 0x0003e20000000800 */
[----:B------:R-:W-:Y:S01]  /*1230*/  FSETP.GTU.AND P1, PT, R22, RZ, PT ;  /* 0x000000ff1600720b */ /* 0x000fe20003f2c000 */
[----:B------:R-:W-:Y:S01]  /*1240*/  FADD R40, R19, 9.9999997473787516356e-06 ;  /* 0x3727c5ac13287421 */ /* 0x000fe20000000000 */
[C---:B------:R-:W-:Y:S01]  /*1250*/  LOP3.LUT R10, R2.reuse, 0x80, RZ, 0xfc, !PT ;  /* 0x00000080020a7812 */ /* 0x040fe200078efcff */
[----:B------:R2:W-:Y:S01]  /*1260*/  STS [R36+0x180], R23 ;  /* 0x0001801724007388 */ /* 0x0005e20000000800 */
[----:B------:R-:W-:-:S02]  /*1270*/  LOP3.LUT R48, R2, 0xa0, RZ, 0xfc, !PT ;  /* 0x000000a002307812 */ /* 0x000fc400078efcff */
[C---:B------:R-:W-:Y:S01]  /*1280*/  LOP3.LUT R18, R2.reuse, 0xe0, RZ, 0xfc, !PT ;  /* 0x000000e002127812 */ /* 0x040fe200078efcff */
[----:B------:R3:W4:Y:S01]  /*1290*/  @!P0 LDG.E.EL.128 R4, desc[UR6][R42.64] ;  /* 0x000000062a048981 */ /* 0x000722000c2e1d00 */
[C---:B------:R-:W-:Y:S02]  /*12a0*/  LOP3.LUT R19, R2.reuse, 0x100, RZ, 0xfc, !PT ;  /* 0x0000010002137812 */ /* 0x040fe400078efcff */
[C---:B-1----:R-:W-:Y:S02]  /*12b0*/  LOP3.LUT R11, R2.reuse, 0x140, RZ, 0xfc, !PT ;  /* 0x00000140020b7812 */ /* 0x042fe400078efcff */
[C---:B------:R-:W-:Y:S02]  /*12c0*/  LOP3.LUT R44, R2.reuse, 0x160, RZ, 0xfc, !PT ;  /* 0x00000160022c7812 */ /* 0x040fe400078efcff */
[C---:B--2---:R-:W-:Y:S02]  /*12d0*/  LOP3.LUT R36, R2.reuse, 0x180, RZ, 0xfc, !PT ;  /* 0x0000018002247812 */ /* 0x044fe400078efcff */
[----:B------:R-:W-:-:S02]  /*12e0*/  LOP3.LUT R38, R2, 0x1a0, RZ, 0xfc, !PT ;  /* 0x000001a002267812 */ /* 0x000fc400078efcff */
[C---:B---3--:R-:W-:Y:S02]  /*12f0*/  LOP3.LUT R42, R2.reuse, 0x1c0, RZ, 0xfc, !PT ;  /* 0x000001c0022a7812 */ /* 0x048fe400078efcff */
[----:B------:R-:W-:Y:S01]  /*1300*/  LOP3.LUT R22, R2, 0x1e0, RZ, 0xfc, !PT ;  /* 0x000001e002167812 */ /* 0x000fe200078efcff */
[----:B------:R-:W1:Y:S01]  /*1310*/  MUFU.SQRT R41, R41 ;  /* 0x0000002900297308 */ /* 0x000e620000002000 */
[----:B------:R-:W-:Y:S01]  /*1320*/  FSEL R2, R37, 1, P6 ;  /* 0x3f80000025027808 */ /* 0x000fe20003000000 */
[----:B------:R-:W-:Y:S01]  /*1330*/  @P6 FMUL R16, R16, 0.25 ;  /* 0x3e80000010106820 */ /* 0x000fe20000400000 */
[----:B0-----:R-:W-:-:S03]  /*1340*/  FSETP.GT.AND P6, PT, R17, 8.50705917302346158658e+37, PT ;  /* 0x7e8000001100780b */ /* 0x001fc60003fc4000 */
[----:B------:R-:W-:Y:S01]  /*1350*/  @!P5 FMUL R16, R16, 16777216 ;  /* 0x4b8000001010d820 */ /* 0x000fe20000400000 */
[----:B------:R-:W-:Y:S01]  /*1360*/  @!P5 FMUL R2, R2, 16777216 ;  /* 0x4b8000000202d820 */ /* 0x000fe20000400000 */
[----:B------:R-:W-:Y:S02]  /*1370*/  FSETP.GEU.AND P5, PT, R17, 1.175494350822287508e-38, PT ;  /* 0x008000001100780b */ /* 0x000fe40003fae000 */
[----:B------:R-:W-:Y:S01]  /*1380*/  LEA.HI R24, R19, UR4, RZ, 0x1d ;  /* 0x0000000413187c11 */ /* 0x000fe2000f8fe8ff */
[----:B------:R-:W0:Y:S01]  /*1390*/  MUFU.SQRT R40, R40 ;  /* 0x0000002800287308 */ /* 0x000e220000002000 */
[----:B------:R-:W-:-:S04]  /*13a0*/  FSEL R19, R37, 1, P6 ;  /* 0x3f80000025137808 */ /* 0x000fc80003000000 */
[----:B------:R-:W-:Y:S01]  /*13b0*/  @P6 FMUL R17, R17, 0.25 ;  /* 0x3e80000011116820 */ /* 0x000fe20000400000 */
[----:B-1----:R-:W-:-:S04]  /*13c0*/  FSETP.GT.AND P6, PT, R41, 8.50705917302346158658e+37, PT ;  /* 0x7e8000002900780b */ /* 0x002fc80003fc4000 */
[----:B------:R-:W-:Y:S01]  /*13d0*/  @!P5 FMUL R17, R17, 16777216 ;  /* 0x4b8000001111d820 */ /* 0x000fe20000400000 */
[----:B------:R-:W-:Y:S01]  /*13e0*/  @!P5 FMUL R19, R19, 16777216 ;  /* 0x4b8000001313d820 */ /* 0x000fe20000400000 */
[----:B------:R-:W-:Y:S02]  /*13f0*/  FSETP.GEU.AND P5, PT, R41, 1.175494350822287508e-38, PT ;  /* 0x008000002900780b */ /* 0x000fe40003fae000 */
[----:B------:R-:W-:-:S05]  /*1400*/  LEA.HI R42, R42, UR4, RZ, 0x1d ;  /* 0x000000042a2a7c11 */ /* 0x000fca000f8fe8ff */
[----:B------:R-:W-:Y:S01]  /*1410*/  IMAD R39, R33, 0x4, R42 ;  /* 0x0000000421277824 */ /* 0x000fe200078e022a */
[----:B------:R-:W-:Y:S01]  /*1420*/  FSEL R42, R37, 1, P6 ;  /* 0x3f800000252a7808 */ /* 0x000fe20003000000 */
[----:B------:R-:W-:Y:S01]  /*1430*/  @P6 FMUL R41, R41, 0.25 ;  /* 0x3e80000029296820 */ /* 0x000fe20000400000 */
[----:B0-----:R-:W-:Y:S02]  /*1440*/  FSETP.GT.AND P6, PT, R40, 8.50705917302346158658e+37, PT ;  /* 0x7e8000002800780b */ /* 0x001fe40003fc4000 */
[----:B------:R-:W-:Y:S01]  /*1450*/  FSETP.GTU.AND P3, PT, R23, RZ, PT ;  /* 0x000000ff1700720b */ /* 0x000fe20003f6c000 */
[----:B------:R-:W-:Y:S01]  /*1460*/  @!P5 FMUL R41, R41, 16777216 ;  /* 0x4b8000002929d820 */ /* 0x000fe20000400000 */
[----:B------:R-:W-:Y:S01]  /*1470*/  @!P5 FMUL R42, R42, 16777216 ;  /* 0x4b8000002a2ad820 */ /* 0x000fe20000400000 */
[----:B------:R-:W-:Y:S01]  /*1480*/  LEA.HI R10, R10, UR4, RZ, 0x1d ;  /* 0x000000040a0a7c11 */ /* 0x000fe2000f8fe8ff */
[----:B------:R-:W-:Y:S01]  /*1490*/  IMAD.SHL.U32 R23, R32, 0x4, RZ ;  /* 0x0000000420177824 */ /* 0x000fe200078e00ff */
[----:B------:R-:W-:-:S03]  /*14a0*/  FSETP.GEU.AND P5, PT, R40, 1.175494350822287508e-38, PT ;  /* 0x008000002800780b */ /* 0x000fc60003fae000 */
[----:B------:R-:W-:Y:S01]  /*14b0*/  IMAD R10, R33, 0x4, R10 ;  /* 0x00000004210a7824 */ /* 0x000fe200078e020a */
[----:B------:R-:W-:Y:S02]  /*14c0*/  LOP3.LUT R43, R0, 0x1c, R23, 0xf8, !PT ;  /* 0x0000001c002b7812 */ /* 0x000fe400078ef817 */
[----:B------:R-:W-:Y:S02]  /*14d0*/  LEA.HI R48, R48, UR4, RZ, 0x1d ;  /* 0x0000000430307c11 */ /* 0x000fe4000f8fe8ff */
[----:B------:R-:W-:Y:S01]  /*14e0*/  LOP3.LUT R0, R23, 0x3fc, RZ, 0xc0, !PT ;  /* 0x000003fc17007812 */ /* 0x000fe200078ec0ff */
[----:B------:R-:W-:Y:S01]  /*14f0*/  @P6 FMUL R40, R40, 0.25 ;  /* 0x3e80000028286820 */ /* 0x000fe20000400000 */
[----:B------:R-:W-:Y:S02]  /*1500*/  LEA.HI R18, R18, UR4, RZ, 0x1d ;  /* 0x0000000412127c11 */ /* 0x000fe4000f8fe8ff */
[----:B------:R-:W-:Y:S02]  /*1510*/  LEA.HI R26, R11, UR4, RZ, 0x1d ;  /* 0x000000040b1a7c11 */ /* 0x000fe4000f8fe8ff */
[----:B------:R-:W-:-:S02]  /*1520*/  LEA.HI R44, R44, UR4, RZ, 0x1d ;  /* 0x000000042c2c7c11 */ /* 0x000fc4000f8fe8ff */
[----:B------:R-:W-:Y:S02]  /*1530*/  LEA.HI R36, R36, UR4, RZ, 0x1d ;  /* 0x0000000424247c11 */ /* 0x000fe4000f8fe8ff */
[----:B------:R-:W-:Y:S02]  /*1540*/  LEA.HI R38, R38, UR4, RZ, 0x1d ;  /* 0x0000000426267c11 */ /* 0x000fe4000f8fe8ff */
[----:B------:R-:W-:Y:S01]  /*1550*/  FSEL R37, R37, 1, P6 ;  /* 0x3f80000025257808 */ /* 0x000fe20003000000 */
[----:B------:R0:W-:Y:S01]  /*1560*/  STS [R10+0x200], R9 ;  /* 0x000200090a007388 */ /* 0x0001e20000000800 */
[----:B------:R-:W-:Y:S01]  /*1570*/  LEA.HI R22, R22, UR4, RZ, 0x1d ;  /* 0x0000000416167c11 */ /* 0x000fe2000f8fe8ff */
[C---:B------:R-:W-:Y:S02]  /*1580*/  IMAD R11, R33.reuse, 0x4, R48 ;  /* 0x00000004210b7824 */ /* 0x040fe400078e0230 */
[----:B------:R-:W-:Y:S01]  /*1590*/  @!P5 FMUL R40, R40, 16777216 ;  /* 0x4b8000002828d820 */ /* 0x000fe20000400000 */
[----:B------:R-:W-:-:S02]  /*15a0*/  IMAD R48, R33, 0x4, R50 ;  /* 0x0000000421307824 */ /* 0x000fc400078e0232 */
[----:B------:R-:W-:Y:S01]  /*15b0*/  @!P5 FMUL R37, R37, 16777216 ;  /* 0x4b8000002525d820 */ /* 0x000fe20000400000 */
[----:B------:R-:W-:Y:S01]  /*15c0*/  IMAD R18, R33, 0x4, R18 ;  /* 0x0000000421127824 */ /* 0x000fe200078e0212 */
[----:B------:R-:W-:Y:S01]  /*15d0*/  FSETP.GTU.AND P5, PT, R9, RZ, PT ;  /* 0x000000ff0900720b */ /* 0x000fe20003fac000 */
[C---:B------:R-:W-:Y:S01]  /*15e0*/  IMAD R24, R33.reuse, 0x4, R24 ;  /* 0x0000000421187824 */ /* 0x040fe200078e0218 */
[----:B0-----:R-:W-:Y:S01]  /*15f0*/  LOP3.LUT R10, R0, 0x800, RZ, 0xfc, !PT ;  /* 0x00000800000a7812 */ /* 0x001fe200078efcff */
[C---:B------:R-:W-:Y:S02]  /*1600*/  IMAD R25, R33.reuse, 0x4, R46 ;  /* 0x0000000421197824 */ /* 0x040fe400078e022e */
[C---:B------:R-:W-:Y:S02]  /*1610*/  IMAD R26, R33.reuse, 0x4, R26 ;  /* 0x00000004211a7824 */ /* 0x040fe400078e021a */
[C---:B------:R-:W-:Y:S02]  /*1620*/  IMAD R35, R33.reuse, 0x4, R44 ;  /* 0x0000000421237824 */ /* 0x040fe400078e022c */
[----:B------:R-:W-:-:S02]  /*1630*/  IMAD R36, R33, 0x4, R36 ;  /* 0x0000000421247824 */ /* 0x000fc400078e0224 */
[C---:B------:R-:W-:Y:S01]  /*1640*/  IMAD R38, R33.reuse, 0x4, R38 ;  /* 0x0000000421267824 */ /* 0x040fe200078e0226 */
[----:B------:R-:W-:Y:S01]  /*1650*/  SHF.R.U32.HI R32, RZ, 0x1, R32 ;  /* 0x00000001ff207819 */ /* 0x000fe20000011620 */
[----:B------:R-:W-:Y:S01]  /*1660*/  IMAD R33, R33, 0x4, R22 ;  /* 0x0000000421217824 */ /* 0x000fe200078e0216 */
[----:B------:R-:W-:Y:S02]  /*1670*/  LOP3.LUT R9, R0, 0x400, RZ, 0xfc, !PT ;  /* 0x0000040000097812 */ /* 0x000fe400078efcff */
[----:B------:R-:W-:Y:S02]  /*1680*/  SHF.R.U32.HI R22, RZ, 0x3, R10 ;  /* 0x00000003ff167819 */ /* 0x000fe4000001160a */
[----:B------:R-:W-:Y:S02]  /*1690*/  SHF.R.U32.HI R9, RZ, 0x3, R9 ;  /* 0x00000003ff097819 */ /* 0x000fe40000011609 */
[----:B------:R-:W-:Y:S02]  /*16a0*/  LOP3.LUT R32, R32, 0x7c, RZ, 0xc0, !PT ;  /* 0x0000007c20207812 */ /* 0x000fe400078ec0ff */
[----:B------:R-:W-:Y:S01]  /*16b0*/  LOP3.LUT R22, R22, 0x17c, RZ, 0xc0, !PT ;  /* 0x0000017c16167812 */ /* 0x000fe200078ec0ff */
[----:B------:R0:W-:Y:S01]  /*16c0*/  STS [R11+0x280], R8 ;  /* 0x000280080b007388 */ /* 0x0001e20000000800 */
[----:B------:R-:W-:Y:S01]  /*16d0*/  LOP3.LUT R10, R9, 0xfc, RZ, 0xc0, !PT ;  /* 0x000000fc090a7812 */ /* 0x000fe200078ec0ff */
[----:B------:R-:W-:Y:S01]  /*16e0*/  VIADD R9, R32, UR4 ;  /* 0x0000000420097c36 */ /* 0x000fe20008000000 */
[----:B------:R-:W-:Y:S01]  /*16f0*/  ISETP.GE.AND P6, PT, R43, 0x20, PT ;  /* 0x000000202b00780c */ /* 0x000fe20003fc6270 */
[----:B------:R-:W-:Y:S01]  /*1700*/  IMAD R34, R34, 0x20, R43 ;  /* 0x0000002022227824 */ /* 0x000fe200078e022b */
[----:B------:R-:W-:Y:S01]  /*1710*/  FSETP.GTU.AND P2, PT, R45, RZ, PT ;  /* 0x000000ff2d00720b */ /* 0x000fe20003f4c000 */
[----:B0-----:R-:W-:Y:S01]  /*1720*/  VIADD R11, R22, UR4 ;  /* 0x00000004160b7c36 */ /* 0x001fe20008000000 */
[----:B------:R-:W-:Y:S01]  /*1730*/  SEL R43, RZ, 0x1, P3 ;  /* 0x00000001ff2b7807 */ /* 0x000fe20001800000 */
[----:B------:R-:W-:Y:S01]  /*1740*/  VIADD R45, R10, UR4 ;  /* 0x000000040a2d7c36 */ /* 0x000fe20008000000 */
[----:B------:R-:W-:Y:S01]  /*1750*/  FSETP.GTU.AND P3, PT, R8, RZ, PT ;  /* 0x000000ff0800720b */ /* 0x000fe20003f6c000 */
[----:B------:R-:W-:-:S02]  /*1760*/  IMAD R46, R0, 0x4, R9 ;  /* 0x00000004002e7824 */ /* 0x000fc400078e0209 */
[C---:B------:R-:W-:Y:S02]  /*1770*/  IMAD R44, R0.reuse, 0x4, R11 ;  /* 0x00000004002c7824 */ /* 0x040fe400078e020b */
[----:B------:R0:W4:Y:S01]  /*1780*/  LDG.E.EL.128 R8, desc[UR6][R30.64] ;  /* 0x000000061e087981 */ /* 0x000122000c2e1d00 */
[----:B------:R-:W-:-:S04]  /*1790*/  LOP3.LUT R23, R0, 0xc00, RZ, 0xfc, !PT ;  /* 0x00000c0000177812 */ /* 0x000fc800078efcff */
[----:B------:R-:W-:-:S04]  /*17a0*/  SHF.R.U32.HI R23, RZ, 0x3, R23 ;  /* 0x00000003ff177819 */ /* 0x000fc80000011617 */
[----:B------:R-:W-:-:S05]  /*17b0*/  LOP3.LUT R23, R23, 0x1fc, RZ, 0xc0, !PT ;  /* 0x000001fc17177812 */ /* 0x000fca00078ec0ff */
[----:B------:R-:W-:Y:S01]  /*17c0*/  VIADD R23, R23, UR4 ;  /* 0x0000000417177c36 */ /* 0x000fe20008000000 */
[----:B------:R1:W-:Y:S01]  /*17d0*/  STS [R48+0x300], R47 ;  /* 0x0003002f30007388 */ /* 0x0003e20000000800 */
[----:B------:R-:W2:Y:S08]  /*17e0*/  MUFU.RCP R49, R16 ;  /* 0x0000001000317308 */ /* 0x000eb00000001000 */
[----:B------:R-:W-:Y:S01]  /*17f0*/  MUFU.RCP R41, R41 ;  /* 0x0000002900297308 */ /* 0x000fe20000001000 */
[----:B------:R-:W-:-:S07]  /*1800*/  IMAD R32, R0, 0x4, R23 ;  /* 0x0000000400207824 */ /* 0x000fce00078e0217 */
[----:B------:R-:W-:Y:S01]  /*1810*/  MUFU.RCP R40, R40 ;  /* 0x0000002800287308 */ /* 0x000fe20000001000 */
[----:B------:R-:W3:Y:S01]  /*1820*/  LDG.E.EL.128 R20, desc[UR6][R20.64] ;  /* 0x0000000614147981 */ /* 0x000ee2000c2e1d00 */
[----:B------:R-:W-:Y:S01]  /*1830*/  IMAD R45, R0, 0x4, R45 ;  /* 0x00000004002d7824 */ /* 0x000fe200078e022d */
[----:B0-----:R-:W-:Y:S01]  /*1840*/  SEL R30, RZ, 0x1, P2 ;  /* 0x00000001ff1e7807 */ /* 0x001fe20001000000 */
[----:B------:R-:W-:Y:S01]  /*1850*/  ULDC.64 UR4, c[0x0][0x240] ;  /* 0x0000900000047ab9 */ /* 0x000fe20000000a00 */
[----:B----4-:R-:W-:Y:S01]  /*1860*/  FADD R11, -R11, R7 ;  /* 0x000000070b0b7221 */ /* 0x010fe20000000100 */
[----:B------:R-:W-:Y:S01]  /*1870*/  FADD R10, -R10, R6 ;  /* 0x000000060a0a7221 */ /* 0x000fe20000000100 */
[----:B------:R-:W-:Y:S01]  /*1880*/  FADD R9, -R9, R5 ;  /* 0x0000000509097221 */ /* 0x000fe20000000100 */
[----:B------:R-:W-:Y:S02]  /*1890*/  FADD R8, -R8, R4 ;  /* 0x0000000408087221 */ /* 0x000fe40000000100 */
[----:B------:R-:W3:Y:S01]  /*18a0*/  LDG.E.EL.128 R4, desc[UR6][R28.64] ;  /* 0x000000061c047981 */ /* 0x000ee2000c2e1d00 */
[----:B-1----:R-:W0:Y:S01]  /*18b0*/  MUFU.RCP R48, R17 ;  /* 0x0000001100307308 */ /* 0x002e220000001000 */
[----:B--2---:R-:W-:Y:S01]  /*18c0*/  FMUL R31, R49, R2 ;  /* 0x00000002311f7220 */ /* 0x004fe20000400000 */
[----:B------:R-:W-:-:S02]  /*18d0*/  SEL R0, RZ, 0x1, P1 ;  /* 0x00000001ff007807 */ /* 0x000fc40000800000 */
[----:B------:R-:W-:Y:S01]  /*18e0*/  FSETP.GEU.AND P2, PT, R12, RZ, PT ;  /* 0x000000ff0c00720b */ /* 0x000fe20003f4e000 */
[----:B------:R-:W-:Y:S01]  /*18f0*/  FMUL R31, R31, R8 ;  /* 0x000000081f1f7220 */ /* 0x000fe20000400000 */
[----:B------:R-:W-:Y:S02]  /*1900*/  FSETP.GTU.AND P1, PT, R47, RZ, PT ;  /* 0x000000ff2f00720b */ /* 0x000fe40003f2c000 */
[----:B------:R-:W-:Y:S01]  /*1910*/  SEL R47, RZ, 0x1, P4 ;  /* 0x00000001ff2f7807 */ /* 0x000fe20002000000 */
[----:B0-----:R-:W-:Y:S01]  /*1920*/  FMUL R2, R48, R19 ;  /* 0x0000001330027220 */ /* 0x001fe20000400000 */
[----:B------:R-:W-:-:S03]  /*1930*/  FMUL R19, R41, R42 ;  /* 0x0000002a29137220 */ /* 0x000fc60000400000 */
[----:B------:R-:W-:Y:S01]  /*1940*/  FMUL R2, R2, R9 ;  /* 0x0000000902027220 */ /* 0x000fe20000400000 */
[----:B------:R-:W-:Y:S01]  /*1950*/  FSETP.GEU.AND P4, PT, R27, RZ, PT ;  /* 0x000000ff1b00720b */ /* 0x000fe20003f8e000 */
[----:B------:R-:W-:Y:S01]  /*1960*/  FMUL R19, R19, R10 ;  /* 0x0000000a13137220 */ /* 0x000fe20000400000 */
[----:B------:R-:W-:-:S04]  /*1970*/  FMUL R16, R40, R37 ;  /* 0x0000002528107220 */ /* 0x000fc80000400000 */
[----:B------:R-:W-:Y:S01]  /*1980*/  FMUL R16, R16, R11 ;  /* 0x0000000b10107220 */ /* 0x000fe20000400000 */
[----:B------:R-:W-:Y:S02]  /*1990*/  PRMT R43, R0, 0x3340, R43 ;  /* 0x00003340002b7816 */ /* 0x000fe4000000002b */
[----:B------:R-:W-:Y:S01]  /*19a0*/  PRMT R0, R47, 0x3340, R30 ;  /* 0x000033402f007816 */ /* 0x000fe2000000001e */
[----:B---3--:R-:W-:Y:S01]  /*19b0*/  FFMA R29, R5, R2, R21 ;  /* 0x00000002051d7223 */ /* 0x008fe20000000015 */
[----:B------:R-:W-:Y:S01]  /*19c0*/  FSEL R21, R12, RZ, P2 ;  /* 0x000000ff0c157208 */ /* 0x000fe20001000000 */
[----:B------:R-:W-:Y:S01]  /*19d0*/  FFMA R4, R4, R31, R20 ;  /* 0x0000001f04047223 */ /* 0x000fe20000000014 */
[----:B------:R-:W-:Y:S02]  /*19e0*/  FSETP.GEU.AND P2, PT, R14, RZ, PT ;  /* 0x000000ff0e00720b */ /* 0x000fe40003f4e000 */
[----:B------:R-:W-:Y:S02]  /*19f0*/  FSEL R5, R27, RZ, P4 ;  /* 0x000000ff1b057208 */ /* 0x000fe40002000000 */
[----:B------:R-:W-:Y:S01]  /*1a00*/  FSETP.GEU.AND P4, PT, R13, RZ, PT ;  /* 0x000000ff0d00720b */ /* 0x000fe20003f8e000 */
[----:B------:R-:W-:Y:S01]  /*1a10*/  FFMA R6, R6, R19, R22 ;  /* 0x0000001306067223 */ /* 0x000fe20000000016 */
[----:B------:R-:W-:-:S02]  /*1a20*/  FSEL R31, R14, RZ, P2 ;  /* 0x000000ff0e1f7208 */ /* 0x000fc40001000000 */
[C---:B------:R-:W-:Y:S02]  /*1a30*/  FSETP.GEU.AND P2, PT, R4.reuse, RZ, PT ;  /* 0x000000ff0400720b */ /* 0x040fe40003f4e000 */
[----:B------:R-:W-:Y:S02]  /*1a40*/  FSEL R2, R13, RZ, P4 ;  /* 0x000000ff0d027208 */ /* 0x000fe40002000000 */
[----:B------:R-:W-:Y:S01]  /*1a50*/  FSETP.GEU.AND P4, PT, R15, RZ, PT ;  /* 0x000000ff0f00720b */ /* 0x000fe20003f8e000 */
[----:B------:R-:W-:Y:S01]  /*1a60*/  FFMA R7, R7, R16, R23 ;  /* 0x0000001007077223 */ /* 0x000fe20000000017 */
[----:B------:R-:W-:Y:S01]  /*1a70*/  FSEL R27, R4, RZ, P2 ;  /* 0x000000ff041b7208 */ /* 0x000fe20001000000 */
[----:B------:R-:W-:Y:S01]  /*1a80*/  STS [R18+0x380], R5 ;  /* 0x0003800512007388 */ /* 0x000fe20000000800 */
[----:B------:R-:W-:Y:S01]  /*1a90*/  FSETP.GEU.AND P2, PT, R6, RZ, PT ;  /* 0x000000ff0600720b */ /* 0x000fe20003f4e000 */
[----:B------:R-:W0:Y:S01]  /*1aa0*/  LDC.64 R22, c[0x0][0x238] ;  /* 0x00008e00ff167b82 */ /* 0x000e220000000a00 */
[----:B------:R-:W-:-:S02]  /*1ab0*/  FSEL R20, R15, RZ, P4 ;  /* 0x000000ff0f147208 */ /* 0x000fc40002000000 */
[----:B------:R-:W-:Y:S02]  /*1ac0*/  FSETP.GEU.AND P4, PT, R29, RZ, PT ;  /* 0x000000ff1d00720b */ /* 0x000fe40003f8e000 */
[----:B------:R-:W-:Y:S02]  /*1ad0*/  FSEL R28, R6, RZ, P2 ;  /* 0x000000ff061c7208 */ /* 0x000fe40001000000 */
[----:B------:R-:W-:Y:S01]  /*1ae0*/  FSETP.GEU.AND P2, PT, R7, RZ, PT ;  /* 0x000000ff0700720b */ /* 0x000fe20003f4e000 */
[----:B------:R1:W-:Y:S01]  /*1af0*/  STS [R24+0x400], R21 ;  /* 0x0004001518007388 */ /* 0x0003e20000000800 */
[----:B------:R-:W-:Y:S02]  /*1b00*/  FSEL R29, R29, RZ, P4 ;  /* 0x000000ff1d1d7208 */ /* 0x000fe40002000000 */
[----:B------:R-:W-:Y:S01]  /*1b10*/  FSEL R30, R7, RZ, P2 ;  /* 0x000000ff071e7208 */ /* 0x000fe20001000000 */
[----:B------:R2:W-:Y:S04]  /*1b20*/  STS [R25+0x480], R2 ;  /* 0x0004800219007388 */ /* 0x0005e80000000800 */
[----:B------:R-:W-:Y:S04]  /*1b30*/  STS [R26+0x500], R31 ;  /* 0x0005001f1a007388 */ /* 0x000fe80000000800 */
[----:B------:R3:W-:Y:S04]  /*1b40*/  STS [R35+0x580], R20 ;  /* 0x0005801423007388 */ /* 0x0007e80000000800 */
[----:B------:R-:W-:Y:S04]  /*1b50*/  STS [R36+0x600], R27 ;  /* 0x0006001b24007388 */ /* 0x000fe80000000800 */
[----:B------:R-:W-:Y:S04]  /*1b60*/  STS [R38+0x680], R29 ;  /* 0x0006801d26007388 */ /* 0x000fe80000000800 */
[----:B------:R-:W-:Y:S04]  /*1b70*/  STS [R39+0x700], R28 ;  /* 0x0007001c27007388 */ /* 0x000fe80000000800 */
[----:B------:R4:W-:Y:S01]  /*1b80*/  STS [R33+0x780], R30 ;  /* 0x0007801e21007388 */ /* 0x0009e20000000800 */
[----:B------:R-:W-:Y:S01]  /*1b90*/  BAR.SYNC.DEFER_BLOCKING 0x0 ;  /* 0x0000000000007b1d */ /* 0x000fe20000010000 */
[----:B------:R-:W-:-:S02]  /*1ba0*/  FSETP.GTU.AND P4, PT, R5, RZ, PT ;  /* 0x000000ff0500720b */ /* 0x000fc40003f8c000 */
[----:B------:R-:W-:Y:S02]  /*1bb0*/  FSETP.GTU.AND P2, PT, R31, RZ, PT ;  /* 0x000000ff1f00720b */ /* 0x000fe40003f4c000 */
[----:B-1----:R-:W-:Y:S01]  /*1bc0*/  SEL R24, RZ, 0x1, P4 ;  /* 0x00000001ff187807 */ /* 0x002fe20002000000 */
[----:B------:R-:W-:Y:S04]  /*1bd0*/  LDS R4, [R46] ;  /* 0x000000002e047984 */ /* 0x000fe80000000800 */
[----:B------:R-:W-:Y:S04]  /*1be0*/  LDS R5, [R46+0x4] ;  /* 0x000004002e057984 */ /* 0x000fe80000000800 */
[----:B------:R-:W-:Y:S04]  /*1bf0*/  LDS R6, [R46+0x8] ;  /* 0x000008002e067984 */ /* 0x000fe80000000800 */
[----:B------:R-:W1:Y:S04]  /*1c00*/  LDS R7, [R46+0xc] ;  /* 0x00000c002e077984 */ /* 0x000e680000000800 */
[----:B------:R-:W-:Y:S04]  /*1c10*/  LDS R8, [R45+0x1000] ;  /* 0x001000002d087984 */ /* 0x000fe80000000800 */
[----:B------:R-:W-:Y:S04]  /*1c20*/  LDS R9, [R45+0x1004] ;  /* 0x001004002d097984 */ /* 0x000fe80000000800 */
[----:B------:R-:W-:Y:S04]  /*1c30*/  LDS R10, [R45+0x1008] ;  /* 0x001008002d0a7984 */ /* 0x000fe80000000800 */
[----:B------:R-:W5:Y:S04]  /*1c40*/  LDS R11, [R45+0x100c] ;  /* 0x00100c002d0b7984 */ /* 0x000f680000000800 */
[----:B------:R-:W-:Y:S04]  /*1c50*/  LDS R12, [R44+0x2000] ;  /* 0x002000002c0c7984 */ /* 0x000fe80000000800 */
[----:B------:R-:W-:Y:S04]  /*1c60*/  LDS R13, [R44+0x2004] ;  /* 0x002004002c0d7984 */ /* 0x000fe80000000800 */
[----:B------:R-:W-:Y:S04]  /*1c70*/  LDS R14, [R44+0x2008] ;  /* 0x002008002c0e7984 */ /* 0x000fe80000000800 */
[----:B------:R-:W0:Y:S04]  /*1c80*/  LDS R15, [R44+0x200c] ;  /* 0x00200c002c0f7984 */ /* 0x000e280000000800 */
[----:B------:R-:W-:Y:S04]  /*1c90*/  LDS R16, [R32+0x3000] ;  /* 0x0030000020107984 */ /* 0x000fe80000000800 */
[----:B------:R-:W-:Y:S04]  /*1ca0*/  LDS R17, [R32+0x3004] ;  /* 0x0030040020117984 */ /* 0x000fe80000000800 */
[----:B------:R-:W-:Y:S04]  /*1cb0*/  LDS R18, [R32+0x3008] ;  /* 0x0030080020127984 */ /* 0x000fe80000000800 */
[----:B------:R-:W0:Y:S01]  /*1cc0*/  LDS R19, [R32+0x300c] ;  /* 0x00300c0020137984 */ /* 0x000e220000000800 */
[----:B------:R-:W-:-:S02]  /*1cd0*/  FSETP.GTU.AND P4, PT, R20, RZ, PT ;  /* 0x000000ff1400720b */ /* 0x000fc40003f8c000 */
[----:B--2---:R-:W-:Y:S02]  /*1ce0*/  SEL R25, RZ, 0x1, P1 ;  /* 0x00000001ff197807 */ /* 0x004fe40000800000 */
[----:B---3--:R-:W-:Y:S02]  /*1cf0*/  SEL R20, RZ, 0x1, P3 ;  /* 0x00000001ff147807 */ /* 0x008fe40001800000 */
[----:B------:R-:W-:Y:S02]  /*1d00*/  SEL R31, RZ, 0x1, P5 ;  /* 0x00000001ff1f7807 */ /* 0x000fe40002800000 */
[----:B----4-:R-:W-:Y:S02]  /*1d10*/  SEL R33, RZ, 0x1, P2 ;  /* 0x00000001ff217807 */ /* 0x010fe40001000000 */
[----:B------:R-:W-:Y:S02]  /*1d20*/  FSETP.GTU.AND P1, PT, R21, RZ, PT ;  /* 0x000000ff1500720b */ /* 0x000fe40003f2c000 */
[----:B------:R-:W-:-:S02]  /*1d30*/  FSETP.GTU.AND P2, PT, R2, RZ, PT ;  /* 0x000000ff0200720b */ /* 0x000fc40003f4c000 */
[----:B------:R-:W-:Y:S02]  /*1d40*/  PRMT R24, R25, 0x3340, R24 ;  /* 0x0000334019187816 */ /* 0x000fe40000000018 */
[----:B------:R-:W-:Y:S02]  /*1d50*/  SEL R26, RZ, 0x1, P4 ;  /* 0x00000001ff1a7807 */ /* 0x000fe40002000000 */
[----:B------:R-:W-:Y:S02]  /*1d60*/  PRMT R25, R31, 0x3340, R20 ;  /* 0x000033401f197816 */ /* 0x000fe40000000014 */
[----:B------:R-:W-:Y:S02]  /*1d70*/  FSETP.GTU.AND P4, PT, R30, RZ, PT ;  /* 0x000000ff1e00720b */ /* 0x000fe40003f8c000 */
[----:B------:R-:W-:Y:S02]  /*1d80*/  FSETP.GTU.AND P3, PT, R28, RZ, PT ;  /* 0x000000ff1c00720b */ /* 0x000fe40003f6c000 */
[----:B------:R-:W-:-:S02]  /*1d90*/  SEL R20, RZ, 0x1, P2 ;  /* 0x00000001ff147807 */ /* 0x000fc40001000000 */
[----:B------:R-:W-:Y:S02]  /*1da0*/  SEL R21, RZ, 0x1, P1 ;  /* 0x00000001ff157807 */ /* 0x000fe40000800000 */
[----:B------:R-:W-:Y:S02]  /*1db0*/  FSETP.GTU.AND P2, PT, R29, RZ, PT ;  /* 0x000000ff1d00720b */ /* 0x000fe40003f4c000 */
[----:B------:R-:W-:Y:S02]  /*1dc0*/  FSETP.GTU.AND P1, PT, R27, RZ, PT ;  /* 0x000000ff1b00720b */ /* 0x000fe40003f2c000 */
[----:B------:R-:W-:Y:S02]  /*1dd0*/  SEL R28, RZ, 0x1, P4 ;  /* 0x00000001ff1c7807 */ /* 0x000fe40002000000 */
[----:B------:R-:W-:Y:S02]  /*1de0*/  SEL R31, RZ, 0x1, P3 ;  /* 0x00000001ff1f7807 */ /* 0x000fe40001800000 */
[----:B------:R-:W-:-:S02]  /*1df0*/  PRMT R2, R33, 0x3340, R26 ;  /* 0x0000334021027816 */ /* 0x000fc4000000001a */
[----:B------:R-:W-:Y:S01]  /*1e00*/  PRMT R29, R21, 0x3340, R20 ;  /* 0x00003340151d7816 */ /* 0x000fe20000000014 */
[C---:B------:R-:W-:Y:S01]  /*1e10*/  VIADD R21, R34.reuse, 0x400 ;  /* 0x0000040022157836 */ /* 0x040fe20000000000 */
[----:B------:R-:W-:Y:S02]  /*1e20*/  SEL R20, RZ, 0x1, P2 ;  /* 0x00000001ff147807 */ /* 0x000fe40001000000 */
[----:B------:R-:W-:Y:S01]  /*1e30*/  SEL R33, RZ, 0x1, P1 ;  /* 0x00000001ff217807 */ /* 0x000fe20000800000 */
[C---:B------:R-:W-:Y:S01]  /*1e40*/  VIADD R27, R34.reuse, 0x800 ;  /* 0x00000800221b7836 */ /* 0x040fe20000000000 */
[----:B------:R-:W-:Y:S01]  /*1e50*/  PRMT R28, R31, 0x3340, R28 ;  /* 0x000033401f1c7816 */ /* 0x000fe2000000001c */
[C---:B------:R-:W-:Y:S01]  /*1e60*/  VIADD R31, R34.reuse, 0xc00 ;  /* 0x00000c00221f7836 */ /* 0x040fe20000000000 */
[----:B------:R-:W-:Y:S01]  /*1e70*/  PRMT R33, R33, 0x3340, R20 ;  /* 0x0000334021217816 */ /* 0x000fe20000000014 */
[----:B0-----:R-:W-:Y:S01]  /*1e80*/  IMAD.WIDE R34, R34, 0x4, R22 ;  /* 0x0000000422227825 */ /* 0x001fe200078e0216 */
[----:B------:R-:W-:-:S03]  /*1e90*/  IADD3 R30, P1, R3, UR4, RZ ;  /* 0x00000004031e7c10 */ /* 0x000fc6000ff3e0ff */
[--C-:B------:R-:W-:Y:S01]  /*1ea0*/  IMAD.WIDE R20, R21, 0x4, R22.reuse ;  /* 0x0000000415147825 */ /* 0x100fe200078e0216 */
[----:B-1----:R0:W-:Y:S03]  /*1eb0*/  @!P6 STG.E.128 desc[UR6][R34.64], R4 ;  /* 0x000000042200e986 */ /* 0x0021e6000c101d06 */
[--C-:B------:R-:W-:Y:S01]  /*1ec0*/  IMAD.WIDE R26, R27, 0x4, R22.reuse ;  /* 0x000000041b1a7825 */ /* 0x100fe200078e0216 */
[----:B-----5:R0:W-:Y:S03]  /*1ed0*/  @!P6 STG.E.128 desc[UR6][R20.64], R8 ;  /* 0x000000081400e986 */ /* 0x0201e6000c101d06 */
[----:B------:R-:W-:Y:S01]  /*1ee0*/  IMAD.WIDE R22, R31, 0x4, R22 ;  /* 0x000000041f167825 */ /* 0x000fe200078e0216 */
[----:B------:R0:W-:Y:S01]  /*1ef0*/  @!P6 STG.E.128 desc[UR6][R26.64], R12 ;  /* 0x0000000c1a00e986 */ /* 0x0001e2000c101d06 */
[----:B------:R-:W-:-:S03]  /*1f00*/  LEA.HI.X.SX32 R31, R3, UR5, 0x1, P1 ;  /* 0x00000005031f7c11 */ /* 0x000fc600088f0eff */
[----:B------:R0:W-:Y:S01]  /*1f10*/  @!P6 STG.E.128 desc[UR6][R22.64], R16 ;  /* 0x000000101600e986 */ /* 0x0001e2000c101d06 */
[----:B------:R-:W-:Y:S02]  /*1f20*/  PRMT R36, R0, 0x5410, R43 ;  /* 0x0000541000247816 */ /* 0x000fe4000000002b */
[----:B------:R-:W-:Y:S02]  /*1f30*/  PRMT R37, R25, 0x5410, R24 ;  /* 0x0000541019257816 */ /* 0x000fe40000000018 */
[----:B------:R-:W-:Y:S02]  /*1f40*/  PRMT R38, R29, 0x5410, R2 ;  /* 0x000054101d267816 */ /* 0x000fe40000000002 */
[----:B------:R-:W-:Y:S01]  /*1f50*/  PRMT R39, R33, 0x5410, R28 ;  /* 0x0000541021277816 */ /* 0x000fe2000000001c */
[----:B0-----:R-:W-:Y:S06]  /*1f60*/  @P0 EXIT ;  /* 0x000000000000094d */ /* 0x001fec0003800000 */
[----:B------:R-:W-:Y:S01]  /*1f70*/  STG.E.128 desc[UR6][R30.64], R36 ;  /* 0x000000241e007986 */ /* 0x000fe2000c101d06 */
[----:B------:R-:W-:Y:S05]  /*1f80*/  EXIT ;  /* 0x000000000000794d */ /* 0x000fea0003800000 */
.L_x_0:
[----:B------:R-:W-:-:S00]  /*1f90*/  BRA `(.L_x_0) ;  /* 0xfffffffc00fc7947 */ /* 0x000fc0000383ffff */
[----:B------:R-:W-:-:S00]  /*1fa0*/  NOP ;  /* 0x0000000000007918 */ /* 0x000fc00000000000 */
        /* <DEDUP_REMOVED lines=13> */
.L_x_1:


//--------------------- .nv.global.init           --------------------------
	.section	.nv.global.init,"aw",@progbits
.nv.global.init:
	.type		_$_str,@object
	.size		_$_str,(_$_str_$_2 - _$_str)
_$_str:
        /*0000*/ 	.byte	0x5f, 0x5f, 0x43, 0x55, 0x44, 0x41, 0x5f, 0x46, 0x54, 0x5a, 0x00
	.type		_$_str_$_2,@object
	.size		_$_str_$_2,(.L_1 - _$_str_$_2)
_$_str_$_2:
        /*000b*/ 	.byte	0x5f, 0x5f, 0x43, 0x55, 0x44, 0x41, 0x5f, 0x50, 0x52, 0x45, 0x43, 0x5f, 0x53, 0x51, 0x52, 0x54
        /*001b*/ 	.byte	0x00
.L_1:


//--------------------- .nv.shared.triton_poi_fused__native_batch_norm_legit_no_training_relu_threshold_backward_26 --------------------------
	.section	.nv.shared.triton_poi_fused__native_batch_norm_legit_no_training_relu_threshold_backward_26,"aw",@nobits
	.sectionflags	@""
	.align	16
	.zero		1024


//--------------------- .nv.constant0.triton_poi_fused__native_batch_norm_legit_no_training_relu_threshold_backward_26 --------------------------
	.section	.nv.constant0.triton_poi_fused__native_batch_norm_legit_no_training_relu_threshold_backward_26,"a",@progbits
	.sectionflags	@""
	.align	4
.nv.constant0.triton_poi_fused__native_batch_norm_legit_no_training_relu_threshold_backward_26:
	.zero		592
